//
// Generated by NVIDIA NVVM Compiler
//
// Compiler Build ID: CL-36424714
// Cuda compilation tools, release 13.0, V13.0.88
// Based on NVVM 20.0.0
//

.version 9.0
.target sm_100
.address_size 64

	// .globl	_Z20compute_force_kernelPdS_S_S_S_S_S_md

.visible .entry _Z20compute_force_kernelPdS_S_S_S_S_S_md(
	.param .u64 .ptr .align 1 _Z20compute_force_kernelPdS_S_S_S_S_S_md_param_0,
	.param .u64 .ptr .align 1 _Z20compute_force_kernelPdS_S_S_S_S_S_md_param_1,
	.param .u64 .ptr .align 1 _Z20compute_force_kernelPdS_S_S_S_S_S_md_param_2,
	.param .u64 .ptr .align 1 _Z20compute_force_kernelPdS_S_S_S_S_S_md_param_3,
	.param .u64 .ptr .align 1 _Z20compute_force_kernelPdS_S_S_S_S_S_md_param_4,
	.param .u64 .ptr .align 1 _Z20compute_force_kernelPdS_S_S_S_S_S_md_param_5,
	.param .u64 .ptr .align 1 _Z20compute_force_kernelPdS_S_S_S_S_S_md_param_6,
	.param .u64 _Z20compute_force_kernelPdS_S_S_S_S_S_md_param_7,
	.param .f64 _Z20compute_force_kernelPdS_S_S_S_S_S_md_param_8
)
{
	.reg .pred 	%p<15>;
	.reg .b32 	%r<22>;
	.reg .b64 	%rd<78>;
	.reg .b64 	%fd<228>;

	ld.param.u64 	%rd30, [_Z20compute_force_kernelPdS_S_S_S_S_S_md_param_0];
	ld.param.u64 	%rd31, [_Z20compute_force_kernelPdS_S_S_S_S_S_md_param_1];
	ld.param.u64 	%rd32, [_Z20compute_force_kernelPdS_S_S_S_S_S_md_param_2];
	ld.param.u64 	%rd33, [_Z20compute_force_kernelPdS_S_S_S_S_S_md_param_3];
	ld.param.u64 	%rd29, [_Z20compute_force_kernelPdS_S_S_S_S_S_md_param_7];
	ld.param.f64 	%fd61, [_Z20compute_force_kernelPdS_S_S_S_S_S_md_param_8];
	cvta.to.global.u64 	%rd1, %rd30;
	cvta.to.global.u64 	%rd2, %rd33;
	cvta.to.global.u64 	%rd3, %rd32;
	cvta.to.global.u64 	%rd4, %rd31;
	mov.u32 	%r10, %ctaid.x;
	mov.u32 	%r11, %ntid.x;
	mul.lo.s32 	%r1, %r10, %r11;
	mov.u32 	%r2, %tid.x;
	add.s32 	%r12, %r1, %r2;
	cvt.s64.s32 	%rd5, %r12;
	setp.le.u64 	%p1, %rd29, %rd5;
	@%p1 bra 	$L__BB0_23;
	shl.b64 	%rd35, %rd5, 3;
	add.s64 	%rd36, %rd4, %rd35;
	ld.global.f64 	%fd1, [%rd36];
	add.s64 	%rd37, %rd3, %rd35;
	ld.global.f64 	%fd2, [%rd37];
	add.s64 	%rd38, %rd2, %rd35;
	ld.global.f64 	%fd3, [%rd38];
	add.s64 	%rd6, %rd1, %rd35;
	and.b64  	%rd7, %rd29, 3;
	setp.lt.u64 	%p2, %rd29, 4;
	mov.f64 	%fd197, 0d0000000000000000;
	mov.b64 	%rd77, 0;
	mov.f64 	%fd196, %fd197;
	mov.f64 	%fd195, %fd197;
	@%p2 bra 	$L__BB0_12;
	cvt.u32.u64 	%r13, %rd5;
	sub.s32 	%r21, 1, %r12;
	add.s32 	%r20, %r13, -1;
	mov.f64 	%fd197, 0d0000000000000000;
	mov.b64 	%rd75, 0;
	mov.u64 	%rd71, %rd1;
	mov.u64 	%rd72, %rd2;
	mov.u64 	%rd73, %rd3;
	mov.u64 	%rd74, %rd4;
$L__BB0_3:
	.pragma "nounroll";
	setp.eq.s32 	%p3, %r20, -1;
	@%p3 bra 	$L__BB0_5;
	ld.global.f64 	%fd65, [%rd74];
	sub.f64 	%fd66, %fd65, %fd1;
	ld.global.f64 	%fd67, [%rd73];
	sub.f64 	%fd68, %fd67, %fd2;
	ld.global.f64 	%fd69, [%rd72];
	sub.f64 	%fd70, %fd69, %fd3;
	mul.f64 	%fd71, %fd68, %fd68;
	fma.rn.f64 	%fd72, %fd66, %fd66, %fd71;
	fma.rn.f64 	%fd73, %fd70, %fd70, %fd72;
	add.f64 	%fd74, %fd73, 0d3FB999999999999A;
	rsqrt.approx.f64 	%fd75, %fd74;
	mul.f64 	%fd76, %fd75, %fd75;
	mul.f64 	%fd77, %fd75, %fd76;
	ld.global.f64 	%fd78, [%rd6];
	mul.f64 	%fd79, %fd61, %fd78;
	ld.global.f64 	%fd80, [%rd71];
	mul.f64 	%fd81, %fd79, %fd80;
	mul.f64 	%fd82, %fd77, %fd81;
	fma.rn.f64 	%fd195, %fd66, %fd82, %fd195;
	fma.rn.f64 	%fd196, %fd68, %fd82, %fd196;
	fma.rn.f64 	%fd197, %fd70, %fd82, %fd197;
$L__BB0_5:
	setp.eq.s32 	%p4, %r21, 0;
	shl.b64 	%rd40, %rd75, 3;
	and.b64  	%rd41, %rd40, 34359738336;
	add.s64 	%rd13, %rd4, %rd41;
	add.s64 	%rd14, %rd3, %rd41;
	add.s64 	%rd15, %rd2, %rd41;
	add.s64 	%rd16, %rd1, %rd41;
	@%p4 bra 	$L__BB0_7;
	ld.global.f64 	%fd83, [%rd13+8];
	sub.f64 	%fd84, %fd83, %fd1;
	ld.global.f64 	%fd85, [%rd14+8];
	sub.f64 	%fd86, %fd85, %fd2;
	ld.global.f64 	%fd87, [%rd15+8];
	sub.f64 	%fd88, %fd87, %fd3;
	mul.f64 	%fd89, %fd86, %fd86;
	fma.rn.f64 	%fd90, %fd84, %fd84, %fd89;
	fma.rn.f64 	%fd91, %fd88, %fd88, %fd90;
	add.f64 	%fd92, %fd91, 0d3FB999999999999A;
	rsqrt.approx.f64 	%fd93, %fd92;
	mul.f64 	%fd94, %fd93, %fd93;
	mul.f64 	%fd95, %fd93, %fd94;
	ld.global.f64 	%fd96, [%rd6];
	mul.f64 	%fd97, %fd61, %fd96;
	ld.global.f64 	%fd98, [%rd16+8];
	mul.f64 	%fd99, %fd97, %fd98;
	mul.f64 	%fd100, %fd95, %fd99;
	fma.rn.f64 	%fd195, %fd84, %fd100, %fd195;
	fma.rn.f64 	%fd196, %fd86, %fd100, %fd196;
	fma.rn.f64 	%fd197, %fd88, %fd100, %fd197;
$L__BB0_7:
	setp.eq.s32 	%p5, %r20, 1;
	@%p5 bra 	$L__BB0_9;
	ld.global.f64 	%fd101, [%rd13+16];
	sub.f64 	%fd102, %fd101, %fd1;
	ld.global.f64 	%fd103, [%rd14+16];
	sub.f64 	%fd104, %fd103, %fd2;
	ld.global.f64 	%fd105, [%rd15+16];
	sub.f64 	%fd106, %fd105, %fd3;
	mul.f64 	%fd107, %fd104, %fd104;
	fma.rn.f64 	%fd108, %fd102, %fd102, %fd107;
	fma.rn.f64 	%fd109, %fd106, %fd106, %fd108;
	add.f64 	%fd110, %fd109, 0d3FB999999999999A;
	rsqrt.approx.f64 	%fd111, %fd110;
	mul.f64 	%fd112, %fd111, %fd111;
	mul.f64 	%fd113, %fd111, %fd112;
	ld.global.f64 	%fd114, [%rd6];
	mul.f64 	%fd115, %fd61, %fd114;
	ld.global.f64 	%fd116, [%rd16+16];
	mul.f64 	%fd117, %fd115, %fd116;
	mul.f64 	%fd118, %fd113, %fd117;
	fma.rn.f64 	%fd195, %fd102, %fd118, %fd195;
	fma.rn.f64 	%fd196, %fd104, %fd118, %fd196;
	fma.rn.f64 	%fd197, %fd106, %fd118, %fd197;
$L__BB0_9:
	setp.eq.s32 	%p6, %r21, -2;
	@%p6 bra 	$L__BB0_11;
	ld.global.f64 	%fd119, [%rd13+24];
	sub.f64 	%fd120, %fd119, %fd1;
	ld.global.f64 	%fd121, [%rd14+24];
	sub.f64 	%fd122, %fd121, %fd2;
	ld.global.f64 	%fd123, [%rd15+24];
	sub.f64 	%fd124, %fd123, %fd3;
	mul.f64 	%fd125, %fd122, %fd122;
	fma.rn.f64 	%fd126, %fd120, %fd120, %fd125;
	fma.rn.f64 	%fd127, %fd124, %fd124, %fd126;
	add.f64 	%fd128, %fd127, 0d3FB999999999999A;
	rsqrt.approx.f64 	%fd129, %fd128;
	mul.f64 	%fd130, %fd129, %fd129;
	mul.f64 	%fd131, %fd129, %fd130;
	ld.global.f64 	%fd132, [%rd6];
	mul.f64 	%fd133, %fd61, %fd132;
	ld.global.f64 	%fd134, [%rd16+24];
	mul.f64 	%fd135, %fd133, %fd134;
	mul.f64 	%fd136, %fd131, %fd135;
	fma.rn.f64 	%fd195, %fd120, %fd136, %fd195;
	fma.rn.f64 	%fd196, %fd122, %fd136, %fd196;
	fma.rn.f64 	%fd197, %fd124, %fd136, %fd197;
$L__BB0_11:
	and.b64  	%rd77, %rd29, -4;
	add.s64 	%rd75, %rd75, 4;
	sub.s64 	%rd42, %rd75, %rd77;
	add.s32 	%r21, %r21, 4;
	add.s32 	%r20, %r20, -4;
	add.s64 	%rd74, %rd74, 32;
	add.s64 	%rd73, %rd73, 32;
	add.s64 	%rd72, %rd72, 32;
	add.s64 	%rd71, %rd71, 32;
	setp.ne.s64 	%p7, %rd42, 0;
	@%p7 bra 	$L__BB0_3;
$L__BB0_12:
	setp.eq.s64 	%p8, %rd7, 0;
	@%p8 bra 	$L__BB0_22;
	setp.eq.s64 	%p9, %rd7, 1;
	@%p9 bra 	$L__BB0_19;
	cvt.u32.u64 	%r15, %rd5;
	cvt.u32.u64 	%r9, %rd77;
	setp.eq.s32 	%p10, %r15, %r9;
	@%p10 bra 	$L__BB0_16;
	shl.b64 	%rd43, %rd77, 3;
	add.s64 	%rd44, %rd4, %rd43;
	ld.global.f64 	%fd138, [%rd44];
	sub.f64 	%fd139, %fd138, %fd1;
	add.s64 	%rd45, %rd3, %rd43;
	ld.global.f64 	%fd140, [%rd45];
	sub.f64 	%fd141, %fd140, %fd2;
	add.s64 	%rd46, %rd2, %rd43;
	ld.global.f64 	%fd142, [%rd46];
	sub.f64 	%fd143, %fd142, %fd3;
	mul.f64 	%fd144, %fd141, %fd141;
	fma.rn.f64 	%fd145, %fd139, %fd139, %fd144;
	fma.rn.f64 	%fd146, %fd143, %fd143, %fd145;
	add.f64 	%fd147, %fd146, 0d3FB999999999999A;
	rsqrt.approx.f64 	%fd148, %fd147;
	mul.f64 	%fd149, %fd148, %fd148;
	mul.f64 	%fd150, %fd148, %fd149;
	ld.global.f64 	%fd151, [%rd6];
	mul.f64 	%fd152, %fd61, %fd151;
	add.s64 	%rd47, %rd1, %rd43;
	ld.global.f64 	%fd153, [%rd47];
	mul.f64 	%fd154, %fd152, %fd153;
	mul.f64 	%fd155, %fd150, %fd154;
	fma.rn.f64 	%fd195, %fd139, %fd155, %fd195;
	fma.rn.f64 	%fd196, %fd141, %fd155, %fd196;
	fma.rn.f64 	%fd197, %fd143, %fd155, %fd197;
$L__BB0_16:
	add.s32 	%r17, %r9, 1;
	setp.eq.s32 	%p11, %r15, %r17;
	@%p11 bra 	$L__BB0_18;
	shl.b64 	%rd48, %rd77, 3;
	and.b64  	%rd49, %rd48, 34359738360;
	add.s64 	%rd50, %rd4, %rd49;
	ld.global.f64 	%fd156, [%rd50+8];
	sub.f64 	%fd157, %fd156, %fd1;
	add.s64 	%rd51, %rd3, %rd49;
	ld.global.f64 	%fd158, [%rd51+8];
	sub.f64 	%fd159, %fd158, %fd2;
	add.s64 	%rd52, %rd2, %rd49;
	ld.global.f64 	%fd160, [%rd52+8];
	sub.f64 	%fd161, %fd160, %fd3;
	mul.f64 	%fd162, %fd159, %fd159;
	fma.rn.f64 	%fd163, %fd157, %fd157, %fd162;
	fma.rn.f64 	%fd164, %fd161, %fd161, %fd163;
	add.f64 	%fd165, %fd164, 0d3FB999999999999A;
	rsqrt.approx.f64 	%fd166, %fd165;
	mul.f64 	%fd167, %fd166, %fd166;
	mul.f64 	%fd168, %fd166, %fd167;
	ld.global.f64 	%fd169, [%rd6];
	mul.f64 	%fd170, %fd61, %fd169;
	add.s64 	%rd53, %rd1, %rd49;
	ld.global.f64 	%fd171, [%rd53+8];
	mul.f64 	%fd172, %fd170, %fd171;
	mul.f64 	%fd173, %fd168, %fd172;
	fma.rn.f64 	%fd195, %fd157, %fd173, %fd195;
	fma.rn.f64 	%fd196, %fd159, %fd173, %fd196;
	fma.rn.f64 	%fd197, %fd161, %fd173, %fd197;
$L__BB0_18:
	add.s64 	%rd54, %rd77, 2;
	and.b64  	%rd77, %rd54, 4294967295;
$L__BB0_19:
	and.b64  	%rd55, %rd29, 1;
	setp.eq.b64 	%p12, %rd55, 1;
	not.pred 	%p13, %p12;
	@%p13 bra 	$L__BB0_22;
	cvt.u32.u64 	%r18, %rd5;
	cvt.u32.u64 	%r19, %rd77;
	setp.eq.s32 	%p14, %r18, %r19;
	@%p14 bra 	$L__BB0_22;
	shl.b64 	%rd56, %rd77, 3;
	add.s64 	%rd57, %rd4, %rd56;
	ld.global.f64 	%fd174, [%rd57];
	sub.f64 	%fd175, %fd174, %fd1;
	add.s64 	%rd58, %rd3, %rd56;
	ld.global.f64 	%fd176, [%rd58];
	sub.f64 	%fd177, %fd176, %fd2;
	add.s64 	%rd59, %rd2, %rd56;
	ld.global.f64 	%fd178, [%rd59];
	sub.f64 	%fd179, %fd178, %fd3;
	mul.f64 	%fd180, %fd177, %fd177;
	fma.rn.f64 	%fd181, %fd175, %fd175, %fd180;
	fma.rn.f64 	%fd182, %fd179, %fd179, %fd181;
	add.f64 	%fd183, %fd182, 0d3FB999999999999A;
	rsqrt.approx.f64 	%fd184, %fd183;
	mul.f64 	%fd185, %fd184, %fd184;
	mul.f64 	%fd186, %fd184, %fd185;
	ld.global.f64 	%fd187, [%rd6];
	mul.f64 	%fd188, %fd61, %fd187;
	add.s64 	%rd60, %rd1, %rd56;
	ld.global.f64 	%fd189, [%rd60];
	mul.f64 	%fd190, %fd188, %fd189;
	mul.f64 	%fd191, %fd186, %fd190;
	fma.rn.f64 	%fd195, %fd175, %fd191, %fd195;
	fma.rn.f64 	%fd196, %fd177, %fd191, %fd196;
	fma.rn.f64 	%fd197, %fd179, %fd191, %fd197;
$L__BB0_22:
	ld.param.u64 	%rd70, [_Z20compute_force_kernelPdS_S_S_S_S_S_md_param_6];
	ld.param.u64 	%rd69, [_Z20compute_force_kernelPdS_S_S_S_S_S_md_param_5];
	ld.param.u64 	%rd68, [_Z20compute_force_kernelPdS_S_S_S_S_S_md_param_4];
	cvta.to.global.u64 	%rd61, %rd68;
	shl.b64 	%rd62, %rd5, 3;
	add.s64 	%rd63, %rd61, %rd62;
	st.global.f64 	[%rd63], %fd195;
	cvta.to.global.u64 	%rd64, %rd69;
	add.s64 	%rd65, %rd64, %rd62;
	st.global.f64 	[%rd65], %fd196;
	cvta.to.global.u64 	%rd66, %rd70;
	add.s64 	%rd67, %rd66, %rd62;
	st.global.f64 	[%rd67], %fd197;
$L__BB0_23:
	ret;

}
	// .globl	_Z23update_particles_kernelPdS_S_S_S_S_S_S_S_S_md
.visible .entry _Z23update_particles_kernelPdS_S_S_S_S_S_S_S_S_md(
	.param .u64 .ptr .align 1 _Z23update_particles_kernelPdS_S_S_S_S_S_S_S_S_md_param_0,
	.param .u64 .ptr .align 1 _Z23update_particles_kernelPdS_S_S_S_S_S_S_S_S_md_param_1,
	.param .u64 .ptr .align 1 _Z23update_particles_kernelPdS_S_S_S_S_S_S_S_S_md_param_2,
	.param .u64 .ptr .align 1 _Z23update_particles_kernelPdS_S_S_S_S_S_S_S_S_md_param_3,
	.param .u64 .ptr .align 1 _Z23update_particles_kernelPdS_S_S_S_S_S_S_S_S_md_param_4,
	.param .u64 .ptr .align 1 _Z23update_particles_kernelPdS_S_S_S_S_S_S_S_S_md_param_5,
	.param .u64 .ptr .align 1 _Z23update_particles_kernelPdS_S_S_S_S_S_S_S_S_md_param_6,
	.param .u64 .ptr .align 1 _Z23update_particles_kernelPdS_S_S_S_S_S_S_S_S_md_param_7,
	.param .u64 .ptr .align 1 _Z23update_particles_kernelPdS_S_S_S_S_S_S_S_S_md_param_8,
	.param .u64 .ptr .align 1 _Z23update_particles_kernelPdS_S_S_S_S_S_S_S_S_md_param_9,
	.param .u64 _Z23update_particles_kernelPdS_S_S_S_S_S_S_S_S_md_param_10,
	.param .f64 _Z23update_particles_kernelPdS_S_S_S_S_S_S_S_S_md_param_11
)
{
	.reg .pred 	%p<2>;
	.reg .b32 	%r<5>;
	.reg .b64 	%rd<38>;
	.reg .b64 	%fd<26>;

	ld.param.u64 	%rd3, [_Z23update_particles_kernelPdS_S_S_S_S_S_S_S_S_md_param_1];
	ld.param.u64 	%rd5, [_Z23update_particles_kernelPdS_S_S_S_S_S_S_S_S_md_param_3];
	ld.param.u64 	%rd6, [_Z23update_particles_kernelPdS_S_S_S_S_S_S_S_S_md_param_4];
	ld.param.u64 	%rd9, [_Z23update_particles_kernelPdS_S_S_S_S_S_S_S_S_md_param_7];
	ld.param.u64 	%rd10, [_Z23update_particles_kernelPdS_S_S_S_S_S_S_S_S_md_param_8];
	ld.param.u64 	%rd11, [_Z23update_particles_kernelPdS_S_S_S_S_S_S_S_S_md_param_9];
	ld.param.u64 	%rd12, [_Z23update_particles_kernelPdS_S_S_S_S_S_S_S_S_md_param_10];
	ld.param.f64 	%fd1, [_Z23update_particles_kernelPdS_S_S_S_S_S_S_S_S_md_param_11];
	mov.u32 	%r1, %ctaid.x;
	mov.u32 	%r2, %ntid.x;
	mov.u32 	%r3, %tid.x;
	mad.lo.s32 	%r4, %r1, %r2, %r3;
	cvt.s64.s32 	%rd1, %r4;
	setp.le.u64 	%p1, %rd12, %rd1;
	@%p1 bra 	$L__BB1_2;
	ld.param.u64 	%rd37, [_Z23update_particles_kernelPdS_S_S_S_S_S_S_S_S_md_param_6];
	ld.param.u64 	%rd36, [_Z23update_particles_kernelPdS_S_S_S_S_S_S_S_S_md_param_5];
	ld.param.u64 	%rd35, [_Z23update_particles_kernelPdS_S_S_S_S_S_S_S_S_md_param_2];
	ld.param.u64 	%rd34, [_Z23update_particles_kernelPdS_S_S_S_S_S_S_S_S_md_param_0];
	cvta.to.global.u64 	%rd13, %rd37;
	cvta.to.global.u64 	%rd14, %rd11;
	cvta.to.global.u64 	%rd15, %rd5;
	cvta.to.global.u64 	%rd16, %rd9;
	cvta.to.global.u64 	%rd17, %rd6;
	cvta.to.global.u64 	%rd18, %rd10;
	cvta.to.global.u64 	%rd19, %rd36;
	cvta.to.global.u64 	%rd20, %rd34;
	cvta.to.global.u64 	%rd21, %rd3;
	cvta.to.global.u64 	%rd22, %rd35;
	shl.b64 	%rd23, %rd1, 3;
	add.s64 	%rd24, %rd13, %rd23;
	ld.global.f64 	%fd2, [%rd24];
	add.s64 	%rd25, %rd14, %rd23;
	ld.global.f64 	%fd3, [%rd25];
	div.rn.f64 	%fd4, %fd2, %fd3;
	add.s64 	%rd26, %rd15, %rd23;
	ld.global.f64 	%fd5, [%rd26];
	fma.rn.f64 	%fd6, %fd1, %fd4, %fd5;
	st.global.f64 	[%rd26], %fd6;
	add.s64 	%rd27, %rd16, %rd23;
	ld.global.f64 	%fd7, [%rd27];
	ld.global.f64 	%fd8, [%rd25];
	div.rn.f64 	%fd9, %fd7, %fd8;
	add.s64 	%rd28, %rd17, %rd23;
	ld.global.f64 	%fd10, [%rd28];
	fma.rn.f64 	%fd11, %fd1, %fd9, %fd10;
	st.global.f64 	[%rd28], %fd11;
	add.s64 	%rd29, %rd18, %rd23;
	ld.global.f64 	%fd12, [%rd29];
	ld.global.f64 	%fd13, [%rd25];
	div.rn.f64 	%fd14, %fd12, %fd13;
	add.s64 	%rd30, %rd19, %rd23;
	ld.global.f64 	%fd15, [%rd30];
	fma.rn.f64 	%fd16, %fd1, %fd14, %fd15;
	st.global.f64 	[%rd30], %fd16;
	ld.global.f64 	%fd17, [%rd26];
	add.s64 	%rd31, %rd20, %rd23;
	ld.global.f64 	%fd18, [%rd31];
	fma.rn.f64 	%fd19, %fd1, %fd17, %fd18;
	st.global.f64 	[%rd31], %fd19;
	ld.global.f64 	%fd20, [%rd28];
	add.s64 	%rd32, %rd21, %rd23;
	ld.global.f64 	%fd21, [%rd32];
	fma.rn.f64 	%fd22, %fd1, %fd20, %fd21;
	st.global.f64 	[%rd32], %fd22;
	ld.global.f64 	%fd23, [%rd30];
	add.s64 	%rd33, %rd22, %rd23;
	ld.global.f64 	%fd24, [%rd33];
	fma.rn.f64 	%fd25, %fd1, %fd23, %fd24;
	st.global.f64 	[%rd33], %fd25;
$L__BB1_2:
	ret;

}
	// .globl	_Z18reset_force_kernelPdS_S_m
.visible .entry _Z18reset_force_kernelPdS_S_m(
	.param .u64 .ptr .align 1 _Z18reset_force_kernelPdS_S_m_param_0,
	.param .u64 .ptr .align 1 _Z18reset_force_kernelPdS_S_m_param_1,
	.param .u64 .ptr .align 1 _Z18reset_force_kernelPdS_S_m_param_2,
	.param .u64 _Z18reset_force_kernelPdS_S_m_param_3
)
{
	.reg .pred 	%p<2>;
	.reg .b32 	%r<5>;
	.reg .b64 	%rd<14>;

	ld.param.u64 	%rd2, [_Z18reset_force_kernelPdS_S_m_param_0];
	ld.param.u64 	%rd3, [_Z18reset_force_kernelPdS_S_m_param_1];
	ld.param.u64 	%rd4, [_Z18reset_force_kernelPdS_S_m_param_2];
	ld.param.u64 	%rd5, [_Z18reset_force_kernelPdS_S_m_param_3];
	mov.u32 	%r1, %ctaid.x;
	mov.u32 	%r2, %ntid.x;
	mov.u32 	%r3, %tid.x;
	mad.lo.s32 	%r4, %r1, %r2, %r3;
	cvt.s64.s32 	%rd1, %r4;
	setp.le.u64 	%p1, %rd5, %rd1;
	@%p1 bra 	$L__BB2_2;
	cvta.to.global.u64 	%rd6, %rd2;
	cvta.to.global.u64 	%rd7, %rd3;
	cvta.to.global.u64 	%rd8, %rd4;
	shl.b64 	%rd9, %rd1, 3;
	add.s64 	%rd10, %rd6, %rd9;
	mov.b64 	%rd11, 0;
	st.global.u64 	[%rd10], %rd11;
	add.s64 	%rd12, %rd7, %rd9;
	st.global.u64 	[%rd12], %rd11;
	add.s64 	%rd13, %rd8, %rd9;
	st.global.u64 	[%rd13], %rd11;
$L__BB2_2:
	ret;

}


// ===== COMPILED SASS (sm_100) =====

	.target	sm_100

	.elftype	@"ET_EXEC"


//--------------------- .note.nv.tkinfo           --------------------------
	.section	.note.nv.tkinfo,"",@"SHT_NOTE"
	.sectionflags	@"SHF_NOTE_NV_TKINFO"
	.tkinfo
        /*0018*/ 	.word	0x00000002
        /*0030*/ 	.string	""
        /*0030*/ 	.string	"ptxas"
        /*0030*/ 	.string	"Cuda compilation tools, release 13.0, V13.0.88"
        /*0030*/ 	.string	"Build cuda_13.0.r13.0/compiler.36424714_0"
        /*0030*/ 	.string	"-arch sm_100 -m 64 "



//--------------------- .note.nv.cuinfo           --------------------------
	.section	.note.nv.cuinfo,"",@"SHT_NOTE"
	.sectionflags	@"SHF_NOTE_NV_CUINFO"
        /*0018*/ 	.short	0x0002
        /*001a*/ 	.short	0x0064
        /*001c*/ 	.short	0x0082
	.zero		2


//--------------------- .nv.info                  --------------------------
	.section	.nv.info,"",@"SHT_CUDA_INFO"
	.align	4


	//----- nvinfo : EIATTR_REGCOUNT
	.align		4
        /*0000*/ 	.byte	0x04, 0x2f
        /*0002*/ 	.short	(.L_1 - .L_0)
	.align		4
.L_0:
        /*0004*/ 	.word	index@(_Z20compute_force_kernelPdS_S_S_S_S_S_md)
        /*0008*/ 	.word	0x0000002e


	//----- nvinfo : EIATTR_FRAME_SIZE
	.align		4
.L_1:
        /*000c*/ 	.byte	0x04, 0x11
        /*000e*/ 	.short	(.L_3 - .L_2)
	.align		4
.L_2:
        /*0010*/ 	.word	index@($__internal_1_$__cuda_sm20_drsqrt_f64_slowpath_v2)
        /*0014*/ 	.word	0x00000000


	//----- nvinfo : EIATTR_FRAME_SIZE
	.align		4
.L_3:
        /*0018*/ 	.byte	0x04, 0x11
        /*001a*/ 	.short	(.L_5 - .L_4)
	.align		4
.L_4:
        /*001c*/ 	.word	index@(_Z20compute_force_kernelPdS_S_S_S_S_S_md)
        /*0020*/ 	.word	0x00000000


	//----- nvinfo : EIATTR_REGCOUNT
	.align		4
.L_5:
        /*0024*/ 	.byte	0x04, 0x2f
        /*0026*/ 	.short	(.L_7 - .L_6)
	.align		4
.L_6:
        /*0028*/ 	.word	index@(_Z23update_particles_kernelPdS_S_S_S_S_S_S_S_S_md)
        /*002c*/ 	.word	0x0000001f


	//----- nvinfo : EIATTR_FRAME_SIZE
	.align		4
.L_7:
        /*0030*/ 	.byte	0x04, 0x11
        /*0032*/ 	.short	(.L_9 - .L_8)
	.align		4
.L_8:
        /*0034*/ 	.word	index@($__internal_0_$__cuda_sm20_div_rn_f64_full)
        /*0038*/ 	.word	0x00000000


	//----- nvinfo : EIATTR_FRAME_SIZE
	.align		4
.L_9:
        /*003c*/ 	.byte	0x04, 0x11
        /*003e*/ 	.short	(.L_11 - .L_10)
	.align		4
.L_10:
        /*0040*/ 	.word	index@(_Z23update_particles_kernelPdS_S_S_S_S_S_S_S_S_md)
        /*0044*/ 	.word	0x00000000


	//----- nvinfo : EIATTR_REGCOUNT
	.align		4
.L_11:
        /*0048*/ 	.byte	0x04, 0x2f
        /*004a*/ 	.short	(.L_13 - .L_12)
	.align		4
.L_12:
        /*004c*/ 	.word	index@(_Z18reset_force_kernelPdS_S_m)
        /*0050*/ 	.word	0x0000000a


	//----- nvinfo : EIATTR_FRAME_SIZE
	.align		4
.L_13:
        /*0054*/ 	.byte	0x04, 0x11
        /*0056*/ 	.short	(.L_15 - .L_14)
	.align		4
.L_14:
        /*0058*/ 	.word	index@(_Z18reset_force_kernelPdS_S_m)
        /*005c*/ 	.word	0x00000000


	//----- nvinfo : EIATTR_MIN_STACK_SIZE
	.align		4
.L_15:
        /*0060*/ 	.byte	0x04, 0x12
        /*0062*/ 	.short	(.L_17 - .L_16)
	.align		4
.L_16:
        /*0064*/ 	.word	index@(_Z18reset_force_kernelPdS_S_m)
        /*0068*/ 	.word	0x00000000


	//----- nvinfo : EIATTR_MIN_STACK_SIZE
	.align		4
.L_17:
        /*006c*/ 	.byte	0x04, 0x12
        /*006e*/ 	.short	(.L_19 - .L_18)
	.align		4
.L_18:
        /*0070*/ 	.word	index@(_Z23update_particles_kernelPdS_S_S_S_S_S_S_S_S_md)
        /*0074*/ 	.word	0x00000000


	//----- nvinfo : EIATTR_MIN_STACK_SIZE
	.align		4
.L_19:
        /*0078*/ 	.byte	0x04, 0x12
        /*007a*/ 	.short	(.L_21 - .L_20)
	.align		4
.L_20:
        /*007c*/ 	.word	index@(_Z20compute_force_kernelPdS_S_S_S_S_S_md)
        /*0080*/ 	.word	0x00000000
.L_21:


//--------------------- .nv.compat                --------------------------
	.section	.nv.compat,"",@"SHT_CUDA_COMPAT_INFO"
	.align	4
        /*0000*/ 	.byte	0x02, 0x09, 0x00, 0x00, 0x02, 0x02, 0x01, 0x00, 0x02, 0x05, 0x05, 0x00, 0x03, 0x07, 0x01, 0x01
        /*0010*/ 	.byte	0x02, 0x03, 0x00, 0x00, 0x02, 0x06, 0x01, 0x00, 0x04, 0x0b, 0x08, 0x00, 0x01, 0x00, 0x00, 0x00
        /*0020*/ 	.byte	0x00, 0x00, 0x00, 0x00


//--------------------- .nv.info._Z18reset_force_kernelPdS_S_m --------------------------
	.section	.nv.info._Z18reset_force_kernelPdS_S_m,"",@"SHT_CUDA_INFO"
	.sectionflags	@""
	.align	4


	//----- nvinfo : EIATTR_CUDA_API_VERSION
	.align		4
        /*0000*/ 	.byte	0x04, 0x37
        /*0002*/ 	.short	(.L_23 - .L_22)
.L_22:
        /*0004*/ 	.word	0x00000082


	//----- nvinfo : EIATTR_KPARAM_INFO
	.align		4
.L_23:
        /*0008*/ 	.byte	0x04, 0x17
        /*000a*/ 	.short	(.L_25 - .L_24)
.L_24:
        /*000c*/ 	.word	0x00000000
        /*0010*/ 	.short	0x0003
        /*0012*/ 	.short	0x0018
        /*0014*/ 	.byte	0x00, 0xf0, 0x21, 0x00


	//----- nvinfo : EIATTR_KPARAM_INFO
	.align		4
.L_25:
        /*0018*/ 	.byte	0x04, 0x17
        /*001a*/ 	.short	(.L_27 - .L_26)
.L_26:
        /*001c*/ 	.word	0x00000000
        /*0020*/ 	.short	0x0002
        /*0022*/ 	.short	0x0010
        /*0024*/ 	.byte	0x00, 0xf5, 0x21, 0x00


	//----- nvinfo : EIATTR_KPARAM_INFO
	.align		4
.L_27:
        /*0028*/ 	.byte	0x04, 0x17
        /*002a*/ 	.short	(.L_29 - .L_28)
.L_28:
        /*002c*/ 	.word	0x00000000
        /*0030*/ 	.short	0x0001
        /*0032*/ 	.short	0x0008
        /*0034*/ 	.byte	0x00, 0xf5, 0x21, 0x00


	//----- nvinfo : EIATTR_KPARAM_INFO
	.align		4
.L_29:
        /*0038*/ 	.byte	0x04, 0x17
        /*003a*/ 	.short	(.L_31 - .L_30)
.L_30:
        /*003c*/ 	.word	0x00000000
        /*0040*/ 	.short	0x0000
        /*0042*/ 	.short	0x0000
        /*0044*/ 	.byte	0x00, 0xf5, 0x21, 0x00


	//----- nvinfo : EIATTR_SPARSE_MMA_MASK
	.align		4
.L_31:
        /*0048*/ 	.byte	0x03, 0x50
        /*004a*/ 	.short	0x0000


	//----- nvinfo : EIATTR_MAXREG_COUNT
	.align		4
        /*004c*/ 	.byte	0x03, 0x1b
        /*004e*/ 	.short	0x00ff


	//----- nvinfo : EIATTR_MERCURY_ISA_VERSION
	.align		4
        /*0050*/ 	.byte	0x03, 0x5f
        /*0052*/ 	.short	0x0101


	//----- nvinfo : EIATTR_VRC_CTA_INIT_COUNT
	.align		4
        /*0054*/ 	.byte	0x02, 0x4a
	.zero		1
	.zero		1


	//----- nvinfo : EIATTR_EXIT_INSTR_OFFSETS
	.align		4
        /*0058*/ 	.byte	0x04, 0x1c
        /*005a*/ 	.short	(.L_33 - .L_32)


	//   ....[0]....
.L_32:
        /*005c*/ 	.word	0x00000090


	//   ....[1]....
        /*0060*/ 	.word	0x00000180


	//----- nvinfo : EIATTR_CBANK_PARAM_SIZE
	.align		4
.L_33:
        /*0064*/ 	.byte	0x03, 0x19
        /*0066*/ 	.short	0x0020


	//----- nvinfo : EIATTR_PARAM_CBANK
	.align		4
        /*0068*/ 	.byte	0x04, 0x0a
        /*006a*/ 	.short	(.L_35 - .L_34)
	.align		4
.L_34:
        /*006c*/ 	.word	index@(.nv.constant0._Z18reset_force_kernelPdS_S_m)
        /*0070*/ 	.short	0x0380
        /*0072*/ 	.short	0x0020


	//----- nvinfo : EIATTR_SW_WAR
	.align		4
.L_35:
        /*0074*/ 	.byte	0x04, 0x36
        /*0076*/ 	.short	(.L_37 - .L_36)
.L_36:
        /*0078*/ 	.word	0x00000008
.L_37:


//--------------------- .nv.info._Z23update_particles_kernelPdS_S_S_S_S_S_S_S_S_md --------------------------
	.section	.nv.info._Z23update_particles_kernelPdS_S_S_S_S_S_S_S_S_md,"",@"SHT_CUDA_INFO"
	.sectionflags	@""
	.align	4


	//----- nvinfo : EIATTR_CUDA_API_VERSION
	.align		4
        /*0000*/ 	.byte	0x04, 0x37
        /*0002*/ 	.short	(.L_39 - .L_38)
.L_38:
        /*0004*/ 	.word	0x00000082


	//----- nvinfo : EIATTR_KPARAM_INFO
	.align		4
.L_39:
        /*0008*/ 	.byte	0x04, 0x17
        /*000a*/ 	.short	(.L_41 - .L_40)
.L_40:
        /*000c*/ 	.word	0x00000000
        /*0010*/ 	.short	0x000b
        /*0012*/ 	.short	0x0058
        /*0014*/ 	.byte	0x00, 0xf0, 0x21, 0x00


	//----- nvinfo : EIATTR_KPARAM_INFO
	.align		4
.L_41:
        /*0018*/ 	.byte	0x04, 0x17
        /*001a*/ 	.short	(.L_43 - .L_42)
.L_42:
        /*001c*/ 	.word	0x00000000
        /*0020*/ 	.short	0x000a
        /*0022*/ 	.short	0x0050
        /*0024*/ 	.byte	0x00, 0xf0, 0x21, 0x00


	//----- nvinfo : EIATTR_KPARAM_INFO
	.align		4
.L_43:
        /*0028*/ 	.byte	0x04, 0x17
        /*002a*/ 	.short	(.L_45 - .L_44)
.L_44:
        /*002c*/ 	.word	0x00000000
        /*0030*/ 	.short	0x0009
        /*0032*/ 	.short	0x0048
        /*0034*/ 	.byte	0x00, 0xf5, 0x21, 0x00


	//----- nvinfo : EIATTR_KPARAM_INFO
	.align		4
.L_45:
        /*0038*/ 	.byte	0x04, 0x17
        /*003a*/ 	.short	(.L_47 - .L_46)
.L_46:
        /*003c*/ 	.word	0x00000000
        /*0040*/ 	.short	0x0008
        /*0042*/ 	.short	0x0040
        /*0044*/ 	.byte	0x00, 0xf5, 0x21, 0x00


	//----- nvinfo : EIATTR_KPARAM_INFO
	.align		4
.L_47:
        /*0048*/ 	.byte	0x04, 0x17
        /*004a*/ 	.short	(.L_49 - .L_48)
.L_48:
        /*004c*/ 	.word	0x00000000
        /*0050*/ 	.short	0x0007
        /*0052*/ 	.short	0x0038
        /*0054*/ 	.byte	0x00, 0xf5, 0x21, 0x00


	//----- nvinfo : EIATTR_KPARAM_INFO
	.align		4
.L_49:
        /*0058*/ 	.byte	0x04, 0x17
        /*005a*/ 	.short	(.L_51 - .L_50)
.L_50:
        /*005c*/ 	.word	0x00000000
        /*0060*/ 	.short	0x0006
        /*0062*/ 	.short	0x0030
        /*0064*/ 	.byte	0x00, 0xf5, 0x21, 0x00


	//----- nvinfo : EIATTR_KPARAM_INFO
	.align		4
.L_51:
        /*0068*/ 	.byte	0x04, 0x17
        /*006a*/ 	.short	(.L_53 - .L_52)
.L_52:
        /*006c*/ 	.word	0x00000000
        /*0070*/ 	.short	0x0005
        /*0072*/ 	.short	0x0028
        /*0074*/ 	.byte	0x00, 0xf5, 0x21, 0x00


	//----- nvinfo : EIATTR_KPARAM_INFO
	.align		4
.L_53:
        /*0078*/ 	.byte	0x04, 0x17
        /*007a*/ 	.short	(.L_55 - .L_54)
.L_54:
        /*007c*/ 	.word	0x00000000
        /*0080*/ 	.short	0x0004
        /*0082*/ 	.short	0x0020
        /*0084*/ 	.byte	0x00, 0xf5, 0x21, 0x00


	//----- nvinfo : EIATTR_KPARAM_INFO
	.align		4
.L_55:
        /*0088*/ 	.byte	0x04, 0x17
        /*008a*/ 	.short	(.L_57 - .L_56)
.L_56:
        /*008c*/ 	.word	0x00000000
        /*0090*/ 	.short	0x0003
        /*0092*/ 	.short	0x0018
        /*0094*/ 	.byte	0x00, 0xf5, 0x21, 0x00


	//----- nvinfo : EIATTR_KPARAM_INFO
	.align		4
.L_57:
        /*0098*/ 	.byte	0x04, 0x17
        /*009a*/ 	.short	(.L_59 - .L_58)
.L_58:
        /*009c*/ 	.word	0x00000000
        /*00a0*/ 	.short	0x0002
        /*00a2*/ 	.short	0x0010
        /*00a4*/ 	.byte	0x00, 0xf5, 0x21, 0x00


	//----- nvinfo : EIATTR_KPARAM_INFO
	.align		4
.L_59:
        /*00a8*/ 	.byte	0x04, 0x17
        /*00aa*/ 	.short	(.L_61 - .L_60)
.L_60:
        /*00ac*/ 	.word	0x00000000
        /*00b0*/ 	.short	0x0001
        /*00b2*/ 	.short	0x0008
        /*00b4*/ 	.byte	0x00, 0xf5, 0x21, 0x00


	//----- nvinfo : EIATTR_KPARAM_INFO
	.align		4
.L_61:
        /*00b8*/ 	.byte	0x04, 0x17
        /*00ba*/ 	.short	(.L_63 - .L_62)
.L_62:
        /*00bc*/ 	.word	0x00000000
        /*00c0*/ 	.short	0x0000
        /*00c2*/ 	.short	0x0000
        /*00c4*/ 	.byte	0x00, 0xf5, 0x21, 0x00


	//----- nvinfo : EIATTR_SPARSE_MMA_MASK
	.align		4
.L_63:
        /*00c8*/ 	.byte	0x03, 0x50
        /*00ca*/ 	.short	0x0000


	//----- nvinfo : EIATTR_MAXREG_COUNT
	.align		4
        /*00cc*/ 	.byte	0x03, 0x1b
        /*00ce*/ 	.short	0x00ff


	//----- nvinfo : EIATTR_MERCURY_ISA_VERSION
	.align		4
        /*00d0*/ 	.byte	0x03, 0x5f
        /*00d2*/ 	.short	0x0101


	//----- nvinfo : EIATTR_VRC_CTA_INIT_COUNT
	.align		4
        /*00d4*/ 	.byte	0x02, 0x4a
	.zero		1
	.zero		1


	//----- nvinfo : EIATTR_EXIT_INSTR_OFFSETS
	.align		4
        /*00d8*/ 	.byte	0x04, 0x1c
        /*00da*/ 	.short	(.L_65 - .L_64)


	//   ....[0]....
.L_64:
        /*00dc*/ 	.word	0x00000090


	//   ....[1]....
        /*00e0*/ 	.word	0x000008e0


	//----- nvinfo : EIATTR_CRS_STACK_SIZE
	.align		4
.L_65:
        /*00e4*/ 	.byte	0x04, 0x1e
        /*00e6*/ 	.short	(.L_67 - .L_66)
.L_66:
        /*00e8*/ 	.word	0x00000000


	//----- nvinfo : EIATTR_CBANK_PARAM_SIZE
	.align		4
.L_67:
        /*00ec*/ 	.byte	0x03, 0x19
        /*00ee*/ 	.short	0x0060


	//----- nvinfo : EIATTR_PARAM_CBANK
	.align		4
        /*00f0*/ 	.byte	0x04, 0x0a
        /*00f2*/ 	.short	(.L_69 - .L_68)
	.align		4
.L_68:
        /*00f4*/ 	.word	index@(.nv.constant0._Z23update_particles_kernelPdS_S_S_S_S_S_S_S_S_md)
        /*00f8*/ 	.short	0x0380
        /*00fa*/ 	.short	0x0060


	//----- nvinfo : EIATTR_SW_WAR
	.align		4
.L_69:
        /*00fc*/ 	.byte	0x04, 0x36
        /*00fe*/ 	.short	(.L_71 - .L_70)
.L_70:
        /*0100*/ 	.word	0x00000008
.L_71:


//--------------------- .nv.info._Z20compute_force_kernelPdS_S_S_S_S_S_md --------------------------
	.section	.nv.info._Z20compute_force_kernelPdS_S_S_S_S_S_md,"",@"SHT_CUDA_INFO"
	.sectionflags	@""
	.align	4


	//----- nvinfo : EIATTR_CUDA_API_VERSION
	.align		4
        /*0000*/ 	.byte	0x04, 0x37
        /*0002*/ 	.short	(.L_73 - .L_72)
.L_72:
        /*0004*/ 	.word	0x00000082


	//----- nvinfo : EIATTR_KPARAM_INFO
	.align		4
.L_73:
        /*0008*/ 	.byte	0x04, 0x17
        /*000a*/ 	.short	(.L_75 - .L_74)
.L_74:
        /*000c*/ 	.word	0x00000000
        /*0010*/ 	.short	0x0008
        /*0012*/ 	.short	0x0040
        /*0014*/ 	.byte	0x00, 0xf0, 0x21, 0x00


	//----- nvinfo : EIATTR_KPARAM_INFO
	.align		4
.L_75:
        /*0018*/ 	.byte	0x04, 0x17
        /*001a*/ 	.short	(.L_77 - .L_76)
.L_76:
        /*001c*/ 	.word	0x00000000
        /*0020*/ 	.short	0x0007
        /*0022*/ 	.short	0x0038
        /*0024*/ 	.byte	0x00, 0xf0, 0x21, 0x00


	//----- nvinfo : EIATTR_KPARAM_INFO
	.align		4
.L_77:
        /*0028*/ 	.byte	0x04, 0x17
        /*002a*/ 	.short	(.L_79 - .L_78)
.L_78:
        /*002c*/ 	.word	0x00000000
        /*0030*/ 	.short	0x0006
        /*0032*/ 	.short	0x0030
        /*0034*/ 	.byte	0x00, 0xf5, 0x21, 0x00


	//----- nvinfo : EIATTR_KPARAM_INFO
	.align		4
.L_79:
        /*0038*/ 	.byte	0x04, 0x17
        /*003a*/ 	.short	(.L_81 - .L_80)
.L_80:
        /*003c*/ 	.word	0x00000000
        /*0040*/ 	.short	0x0005
        /*0042*/ 	.short	0x0028
        /*0044*/ 	.byte	0x00, 0xf5, 0x21, 0x00


	//----- nvinfo : EIATTR_KPARAM_INFO
	.align		4
.L_81:
        /*0048*/ 	.byte	0x04, 0x17
        /*004a*/ 	.short	(.L_83 - .L_82)
.L_82:
        /*004c*/ 	.word	0x00000000
        /*0050*/ 	.short	0x0004
        /*0052*/ 	.short	0x0020
        /*0054*/ 	.byte	0x00, 0xf5, 0x21, 0x00


	//----- nvinfo : EIATTR_KPARAM_INFO
	.align		4
.L_83:
        /*0058*/ 	.byte	0x04, 0x17
        /*005a*/ 	.short	(.L_85 - .L_84)
.L_84:
        /*005c*/ 	.word	0x00000000
        /*0060*/ 	.short	0x0003
        /*0062*/ 	.short	0x0018
        /*0064*/ 	.byte	0x00, 0xf5, 0x21, 0x00


	//----- nvinfo : EIATTR_KPARAM_INFO
	.align		4
.L_85:
        /*0068*/ 	.byte	0x04, 0x17
        /*006a*/ 	.short	(.L_87 - .L_86)
.L_86:
        /*006c*/ 	.word	0x00000000
        /*0070*/ 	.short	0x0002
        /*0072*/ 	.short	0x0010
        /*0074*/ 	.byte	0x00, 0xf5, 0x21, 0x00


	//----- nvinfo : EIATTR_KPARAM_INFO
	.align		4
.L_87:
        /*0078*/ 	.byte	0x04, 0x17
        /*007a*/ 	.short	(.L_89 - .L_88)
.L_88:
        /*007c*/ 	.word	0x00000000
        /*0080*/ 	.short	0x0001
        /*0082*/ 	.short	0x0008
        /*0084*/ 	.byte	0x00, 0xf5, 0x21, 0x00


	//----- nvinfo : EIATTR_KPARAM_INFO
	.align		4
.L_89:
        /*0088*/ 	.byte	0x04, 0x17
        /*008a*/ 	.short	(.L_91 - .L_90)
.L_90:
        /*008c*/ 	.word	0x00000000
        /*0090*/ 	.short	0x0000
        /*0092*/ 	.short	0x0000
        /*0094*/ 	.byte	0x00, 0xf5, 0x21, 0x00


	//----- nvinfo : EIATTR_SPARSE_MMA_MASK
	.align		4
.L_91:
        /*0098*/ 	.byte	0x03, 0x50
        /*009a*/ 	.short	0x0000


	//----- nvinfo : EIATTR_MAXREG_COUNT
	.align		4
        /*009c*/ 	.byte	0x03, 0x1b
        /*009e*/ 	.short	0x00ff


	//----- nvinfo : EIATTR_MERCURY_ISA_VERSION
	.align		4
        /*00a0*/ 	.byte	0x03, 0x5f
        /*00a2*/ 	.short	0x0101


	//----- nvinfo : EIATTR_VRC_CTA_INIT_COUNT
	.align		4
        /*00a4*/ 	.byte	0x02, 0x4a
	.zero		1
	.zero		1


	//----- nvinfo : EIATTR_EXIT_INSTR_OFFSETS
	.align		4
        /*00a8*/ 	.byte	0x04, 0x1c
        /*00aa*/ 	.short	(.L_93 - .L_92)


	//   ....[0]....
.L_92:
        /*00ac*/ 	.word	0x00000090


	//   ....[1]....
        /*00b0*/ 	.word	0x00001cc0


	//----- nvinfo : EIATTR_CRS_STACK_SIZE
	.align		4
.L_93:
        /*00b4*/ 	.byte	0x04, 0x1e
        /*00b6*/ 	.short	(.L_95 - .L_94)
.L_94:
        /*00b8*/ 	.word	0x00000000


	//----- nvinfo : EIATTR_CBANK_PARAM_SIZE
	.align		4
.L_95:
        /*00bc*/ 	.byte	0x03, 0x19
        /*00be*/ 	.short	0x0048


	//----- nvinfo : EIATTR_PARAM_CBANK
	.align		4
        /*00c0*/ 	.byte	0x04, 0x0a
        /*00c2*/ 	.short	(.L_97 - .L_96)
	.align		4
.L_96:
        /*00c4*/ 	.word	index@(.nv.constant0._Z20compute_force_kernelPdS_S_S_S_S_S_md)
        /*00c8*/ 	.short	0x0380
        /*00ca*/ 	.short	0x0048


	//----- nvinfo : EIATTR_SW_WAR
	.align		4
.L_97:
        /*00cc*/ 	.byte	0x04, 0x36
        /*00ce*/ 	.short	(.L_99 - .L_98)
.L_98:
        /*00d0*/ 	.word	0x00000008
.L_99:


//--------------------- .nv.callgraph             --------------------------
	.section	.nv.callgraph,"",@"SHT_CUDA_CALLGRAPH"
	.align	4
	.sectionentsize	8
	.align		4
        /*0000*/ 	.word	0x00000000
	.align		4
        /*0004*/ 	.word	0xffffffff
	.align		4
        /*0008*/ 	.word	0x00000000
	.align		4
        /*000c*/ 	.word	0xfffffffe
	.align		4
        /*0010*/ 	.word	0x00000000
	.align		4
        /*0014*/ 	.word	0xfffffffd
	.align		4
        /*0018*/ 	.word	0x00000000
	.align		4
        /*001c*/ 	.word	0xfffffffc


//--------------------- .text._Z18reset_force_kernelPdS_S_m --------------------------
	.section	.text._Z18reset_force_kernelPdS_S_m,"ax",@progbits
	.align	128
        .global         _Z18reset_force_kernelPdS_S_m
        .type           _Z18reset_force_kernelPdS_S_m,@function
        .size           _Z18reset_force_kernelPdS_S_m,(.L_x_51 - _Z18reset_force_kernelPdS_S_m)
        .other          _Z18reset_force_kernelPdS_S_m,@"STO_CUDA_ENTRY STV_DEFAULT"
_Z18reset_force_kernelPdS_S_m:
.text._Z18reset_force_kernelPdS_S_m:
[----:B------:R-:W-:Y:S01]  /*0000*/  LDC R1, c[0x0][0x37c] ;  /* 0x0000df00ff017b82 */ /* 0x000fe20000000800 */
[----:B------:R-:W0:Y:S07]  /*0010*/  S2R R3, SR_TID.X ;  /* 0x0000000000037919 */ /* 0x000e2e0000002100 */
[----:B------:R-:W0:Y:S01]  /*0020*/  S2UR UR4, SR_CTAID.X ;  /* 0x00000000000479c3 */ /* 0x000e220000002500 */
[----:B------:R-:W1:Y:S07]  /*0030*/  LDCU.64 UR6, c[0x0][0x398] ;  /* 0x00007300ff0677ac */ /* 0x000e6e0008000a00 */
[----:B------:R-:W0:Y:S02]  /*0040*/  LDC R0, c[0x0][0x360] ;  /* 0x0000d800ff007b82 */ /* 0x000e240000000800 */
[----:B0-----:R-:W-:-:S05]  /*0050*/  IMAD R0, R0, UR4, R3 ;  /* 0x0000000400007c24 */ /* 0x001fca000f8e0203 */
[----:B-1----:R-:W-:Y:S02]  /*0060*/  ISETP.GE.U32.AND P0, PT, R0, UR6, PT ;  /* 0x0000000600007c0c */ /* 0x002fe4000bf06070 */
[----:B------:R-:W-:-:S04]  /*0070*/  SHF.R.S32.HI R3, RZ, 0x1f, R0 ;  /* 0x0000001fff037819 */ /* 0x000fc80000011400 */
[----:B------:R-:W-:-:S13]  /*0080*/  ISETP.GE.U32.AND.EX P0, PT, R3, UR7, PT, P0 ;  /* 0x0000000703007c0c */ /* 0x000fda000bf06100 */
[----:B------:R-:W-:Y:S05]  /*0090*/  @P0 EXIT ;  /* 0x000000000000094d */ /* 0x000fea0003800000 */
[----:B------:R-:W0:Y:S01]  /*00a0*/  LDCU.128 UR8, c[0x0][0x380] ;  /* 0x00007000ff0877ac */ /* 0x000e220008000c00 */
[C---:B------:R-:W-:Y:S01]  /*00b0*/  IMAD.SHL.U32 R2, R0.reuse, 0x8, RZ ;  /* 0x0000000800027824 */ /* 0x040fe200078e00ff */
[----:B------:R-:W-:Y:S01]  /*00c0*/  SHF.L.U64.HI R0, R0, 0x3, R3 ;  /* 0x0000000300007819 */ /* 0x000fe20000010203 */
[----:B------:R-:W1:Y:S01]  /*00d0*/  LDCU.64 UR6, c[0x0][0x390] ;  /* 0x00007200ff0677ac */ /* 0x000e620008000a00 */
[----:B------:R-:W2:Y:S02]  /*00e0*/  LDCU.64 UR4, c[0x0][0x358] ;  /* 0x00006b00ff0477ac */ /* 0x000ea40008000a00 */
[C---:B0-----:R-:W-:Y:S02]  /*00f0*/  IADD3 R4, P0, PT, R2.reuse, UR8, RZ ;  /* 0x0000000802047c10 */ /* 0x041fe4000ff1e0ff */
[C---:B------:R-:W-:Y:S02]  /*0100*/  IADD3 R6, P1, PT, R2.reuse, UR10, RZ ;  /* 0x0000000a02067c10 */ /* 0x040fe4000ff3e0ff */
[----:B-1----:R-:W-:-:S02]  /*0110*/  IADD3 R2, P2, PT, R2, UR6, RZ ;  /* 0x0000000602027c10 */ /* 0x002fc4000ff5e0ff */
[C---:B------:R-:W-:Y:S02]  /*0120*/  IADD3.X R5, PT, PT, R0.reuse, UR9, RZ, P0, !PT ;  /* 0x0000000900057c10 */ /* 0x040fe400087fe4ff */
[C---:B------:R-:W-:Y:S02]  /*0130*/  IADD3.X R7, PT, PT, R0.reuse, UR11, RZ, P1, !PT ;  /* 0x0000000b00077c10 */ /* 0x040fe40008ffe4ff */
[----:B------:R-:W-:Y:S01]  /*0140*/  IADD3.X R3, PT, PT, R0, UR7, RZ, P2, !PT ;  /* 0x0000000700037c10 */ /* 0x000fe200097fe4ff */
[----:B--2---:R-:W-:Y:S04]  /*0150*/  STG.E.64 desc[UR4][R4.64], RZ ;  /* 0x000000ff04007986 */ /* 0x004fe8000c101b04 */
[----:B------:R-:W-:Y:S04]  /*0160*/  STG.E.64 desc[UR4][R6.64], RZ ;  /* 0x000000ff06007986 */ /* 0x000fe8000c101b04 */
[----:B------:R-:W-:Y:S01]  /*0170*/  STG.E.64 desc[UR4][R2.64], RZ ;  /* 0x000000ff02007986 */ /* 0x000fe2000c101b04 */
[----:B------:R-:W-:Y:S05]  /*0180*/  EXIT ;  /* 0x000000000000794d */ /* 0x000fea0003800000 */
.L_x_0:
[----:B------:R-:W-:-:S00]  /*0190*/  BRA `(.L_x_0) ;  /* 0xfffffffc00fc7947 */ /* 0x000fc0000383ffff */
[----:B------:R-:W-:-:S00]  /*01a0*/  NOP ;  /* 0x0000000000007918 */ /* 0x000fc00000000000 */
        /* <DEDUP_REMOVED lines=13> */
.L_x_51:


//--------------------- .text._Z23update_particles_kernelPdS_S_S_S_S_S_S_S_S_md --------------------------
	.section	.text._Z23update_particles_kernelPdS_S_S_S_S_S_S_S_S_md,"ax",@progbits
	.align	128
        .global         _Z23update_particles_kernelPdS_S_S_S_S_S_S_S_S_md
        .type           _Z23update_particles_kernelPdS_S_S_S_S_S_S_S_S_md,@function
        .size           _Z23update_particles_kernelPdS_S_S_S_S_S_S_S_S_md,(.L_x_49 - _Z23update_particles_kernelPdS_S_S_S_S_S_S_S_S_md)
        .other          _Z23update_particles_kernelPdS_S_S_S_S_S_S_S_S_md,@"STO_CUDA_ENTRY STV_DEFAULT"
_Z23update_particles_kernelPdS_S_S_S_S_S_S_S_S_md:
.text._Z23update_particles_kernelPdS_S_S_S_S_S_S_S_S_md:
        /* <DEDUP_REMOVED lines=10> */
[----:B------:R-:W0:Y:S01]  /*00a0*/  LDCU.64 UR6, c[0x0][0x3c8] ;  /* 0x00007900ff0677ac */ /* 0x000e220008000a00 */
[C---:B------:R-:W-:Y:S01]  /*00b0*/  IMAD.SHL.U32 R2, R3.reuse, 0x8, RZ ;  /* 0x0000000803027824 */ /* 0x040fe200078e00ff */
[----:B------:R-:W-:Y:S01]  /*00c0*/  SHF.L.U64.HI R3, R3, 0x3, R0 ;  /* 0x0000000303037819 */ /* 0x000fe20000010200 */
[----:B------:R-:W1:Y:S03]  /*00d0*/  LDCU.64 UR4, c[0x0][0x358] ;  /* 0x00006b00ff0477ac */ /* 0x000e660008000a00 */
[----:B0-----:R-:W-:-:S04]  /*00e0*/  IADD3 R16, P0, PT, R2, UR6, RZ ;  /* 0x0000000602107c10 */ /* 0x001fc8000ff1e0ff */
[----:B------:R-:W-:Y:S01]  /*00f0*/  IADD3.X R17, PT, PT, R3, UR7, RZ, P0, !PT ;  /* 0x0000000703117c10 */ /* 0x000fe200087fe4ff */
[----:B------:R-:W0:Y:S04]  /*0100*/  LDCU.64 UR6, c[0x0][0x3b0] ;  /* 0x00007600ff0677ac */ /* 0x000e280008000a00 */
[----:B-1----:R-:W2:Y:S01]  /*0110*/  LDG.E.64 R6, desc[UR4][R16.64] ;  /* 0x0000000410067981 */ /* 0x002ea2000c1e1b00 */
[----:B0-----:R-:W-:-:S04]  /*0120*/  IADD3 R8, P0, PT, R2, UR6, RZ ;  /* 0x0000000602087c10 */ /* 0x001fc8000ff1e0ff */
[----:B------:R-:W-:-:S06]  /*0130*/  IADD3.X R9, PT, PT, R3, UR7, RZ, P0, !PT ;  /* 0x0000000703097c10 */ /* 0x000fcc00087fe4ff */
[----:B------:R-:W3:Y:S01]  /*0140*/  LDG.E.64 R8, desc[UR4][R8.64] ;  /* 0x0000000408087981 */ /* 0x000ee2000c1e1b00 */
[----:B------:R-:W-:Y:S01]  /*0150*/  IMAD.MOV.U32 R4, RZ, RZ, 0x1 ;  /* 0x00000001ff047424 */ /* 0x000fe200078e00ff */
[----:B------:R-:W-:Y:S01]  /*0160*/  BSSY.RECONVERGENT B0, `(.L_x_1) ;  /* 0x0000015000007945 */ /* 0x000fe20003800200 */
[----:B--2---:R-:W0:Y:S04]  /*0170*/  MUFU.RCP64H R5, R7 ;  /* 0x0000000700057308 */ /* 0x004e280000001800 */
[----:B0-----:R-:W-:Y:S01]  /*0180*/  DFMA R10, -R6, R4, 1 ;  /* 0x3ff00000060a742b */ /* 0x001fe20000000104 */
[----:B---3--:R-:W-:-:S07]  /*0190*/  FSETP.GEU.AND P1, PT, |R9|, 6.5827683646048100446e-37, PT ;  /* 0x036000000900780b */ /* 0x008fce0003f2e200 */
[----:B------:R-:W-:-:S08]  /*01a0*/  DFMA R10, R10, R10, R10 ;  /* 0x0000000a0a0a722b */ /* 0x000fd0000000000a */
[----:B------:R-:W-:-:S08]  /*01b0*/  DFMA R10, R4, R10, R4 ;  /* 0x0000000a040a722b */ /* 0x000fd00000000004 */
[----:B------:R-:W-:-:S08]  /*01c0*/  DFMA R4, -R6, R10, 1 ;  /* 0x3ff000000604742b */ /* 0x000fd0000000010a */
[----:B------:R-:W-:-:S08]  /*01d0*/  DFMA R4, R10, R4, R10 ;  /* 0x000000040a04722b */ /* 0x000fd0000000000a */
[----:B------:R-:W-:-:S08]  /*01e0*/  DMUL R10, R8, R4 ;  /* 0x00000004080a7228 */ /* 0x000fd00000000000 */
[----:B------:R-:W-:-:S08]  /*01f0*/  DFMA R12, -R6, R10, R8 ;  /* 0x0000000a060c722b */ /* 0x000fd00000000108 */
[----:B------:R-:W-:-:S10]  /*0200*/  DFMA R4, R4, R12, R10 ;  /* 0x0000000c0404722b */ /* 0x000fd4000000000a */
[----:B------:R-:W-:-:S05]  /*0210*/  FFMA R0, RZ, R7, R5 ;  /* 0x00000007ff007223 */ /* 0x000fca0000000005 */
[----:B------:R-:W-:-:S13]  /*0220*/  FSETP.GT.AND P0, PT, |R0|, 1.469367938527859385e-39, PT ;  /* 0x001000000000780b */ /* 0x000fda0003f04200 */
[----:B------:R-:W-:Y:S05]  /*0230*/  @P0 BRA P1, `(.L_x_2) ;  /* 0x00000000001c0947 */ /* 0x000fea0000800000 */
[----:B------:R-:W-:Y:S01]  /*0240*/  IMAD.MOV.U32 R5, RZ, RZ, R9 ;  /* 0x000000ffff057224 */ /* 0x000fe200078e0009 */
[----:B------:R-:W-:Y:S01]  /*0250*/  MOV R0, 0x290 ;  /* 0x0000029000007802 */ /* 0x000fe20000000f00 */
[----:B------:R-:W-:Y:S02]  /*0260*/  IMAD.MOV.U32 R4, RZ, RZ, R8 ;  /* 0x000000ffff047224 */ /* 0x000fe400078e0008 */
[----:B------:R-:W-:-:S07]  /*0270*/  IMAD.MOV.U32 R9, RZ, RZ, R7 ;  /* 0x000000ffff097224 */ /* 0x000fce00078e0007 */
[----:B------:R-:W-:Y:S05]  /*0280*/  CALL.REL.NOINC `($__internal_0_$__cuda_sm20_div_rn_f64_full) ;  /* 0x0000000400987944 */ /* 0x000fea0003c00000 */
[----:B------:R-:W-:Y:S02]  /*0290*/  IMAD.MOV.U32 R4, RZ, RZ, R6 ;  /* 0x000000ffff047224 */ /* 0x000fe400078e0006 */
[----:B------:R-:W-:-:S07]  /*02a0*/  IMAD.MOV.U32 R5, RZ, RZ, R7 ;  /* 0x000000ffff057224 */ /* 0x000fce00078e0007 */
.L_x_2:
[----:B------:R-:W-:Y:S05]  /*02b0*/  BSYNC.RECONVERGENT B0 ;  /* 0x0000000000007941 */ /* 0x000fea0003800200 */
.L_x_1:
[----:B------:R-:W0:Y:S02]  /*02c0*/  LDCU.64 UR6, c[0x0][0x398] ;  /* 0x00007300ff0677ac */ /* 0x000e240008000a00 */
[----:B0-----:R-:W-:-:S04]  /*02d0*/  IADD3 R14, P0, PT, R2, UR6, RZ ;  /* 0x00000006020e7c10 */ /* 0x001fc8000ff1e0ff */
[----:B------:R-:W-:Y:S01]  /*02e0*/  IADD3.X R15, PT, PT, R3, UR7, RZ, P0, !PT ;  /* 0x00000007030f7c10 */ /* 0x000fe200087fe4ff */
[----:B------:R-:W0:Y:S04]  /*02f0*/  LDCU.64 UR6, c[0x0][0x3d8] ;  /* 0x00007b00ff0677ac */ /* 0x000e280008000a00 */
[----:B------:R-:W0:Y:S02]  /*0300*/  LDG.E.64 R6, desc[UR4][R14.64] ;  /* 0x000000040e067981 */ /* 0x000e24000c1e1b00 */
[----:B0-----:R-:W-:Y:S01]  /*0310*/  DFMA R4, R4, UR6, R6 ;  /* 0x0000000604047c2b */ /* 0x001fe20008000006 */
[----:B------:R-:W0:Y:S06]  /*0320*/  LDCU.64 UR6, c[0x0][0x3b8] ;  /* 0x00007700ff0677ac */ /* 0x000e2c0008000a00 */
[----:B------:R1:W-:Y:S04]  /*0330*/  STG.E.64 desc[UR4][R14.64], R4 ;  /* 0x000000040e007986 */ /* 0x0003e8000c101b04 */
[----:B------:R-:W2:Y:S01]  /*0340*/  LDG.E.64 R6, desc[UR4][R16.64] ;  /* 0x0000000410067981 */ /* 0x000ea2000c1e1b00 */
        /* <DEDUP_REMOVED lines=10> */
[----:B-1----:R-:W-:-:S08]  /*03f0*/  DFMA R4, -R6, R12, 1 ;  /* 0x3ff000000604742b */ /* 0x002fd0000000010c */
        /* <DEDUP_REMOVED lines=14> */
.L_x_4:
[----:B------:R-:W-:Y:S05]  /*04e0*/  BSYNC.RECONVERGENT B0 ;  /* 0x0000000000007941 */ /* 0x000fea0003800200 */
.L_x_3:
        /* <DEDUP_REMOVED lines=30> */
[----:B------:R-:W-:Y:S02]  /*06d0*/  IMAD.MOV.U32 R6, RZ, RZ, R16 ;  /* 0x000000ffff067224 */ /* 0x000fe400078e0010 */
[----:B------:R-:W-:-:S07]  /*06e0*/  IMAD.MOV.U32 R9, RZ, RZ, R17 ;  /* 0x000000ffff097224 */ /* 0x000fce00078e0011 */
[----:B------:R-:W-:Y:S05]  /*06f0*/  CALL.REL.NOINC `($__internal_0_$__cuda_sm20_div_rn_f64_full) ;  /* 0x00000000007c7944 */ /* 0x000fea0003c00000 */
[----:B------:R-:W-:Y:S02]  /*0700*/  IMAD.MOV.U32 R4, RZ, RZ, R6 ;  /* 0x000000ffff047224 */ /* 0x000fe400078e0006 */
[----:B------:R-:W-:-:S07]  /*0710*/  IMAD.MOV.U32 R5, RZ, RZ, R7 ;  /* 0x000000ffff057224 */ /* 0x000fce00078e0007 */
.L_x_6:
[----:B------:R-:W-:Y:S05]  /*0720*/  BSYNC.RECONVERGENT B0 ;  /* 0x0000000000007941 */ /* 0x000fea0003800200 */
.L_x_5:
[----:B------:R-:W0:Y:S01]  /*0730*/  LDCU.64 UR6, c[0x0][0x3a8] ;  /* 0x00007500ff0677ac */ /* 0x000e220008000a00 */
[----:B------:R-:W1:Y:S01]  /*0740*/  LDCU.128 UR8, c[0x0][0x380] ;  /* 0x00007000ff0877ac */ /* 0x000e620008000c00 */
[----:B------:R-:W2:Y:S01]  /*0750*/  LDCU.64 UR12, c[0x0][0x3d8] ;  /* 0x00007b00ff0c77ac */ /* 0x000ea20008000a00 */
[----:B0-----:R-:W-:-:S04]  /*0760*/  IADD3 R6, P0, PT, R2, UR6, RZ ;  /* 0x0000000602067c10 */ /* 0x001fc8000ff1e0ff */
[----:B------:R-:W-:Y:S01]  /*0770*/  IADD3.X R7, PT, PT, R3, UR7, RZ, P0, !PT ;  /* 0x0000000703077c10 */ /* 0x000fe200087fe4ff */
[----:B------:R-:W0:Y:S04]  /*0780*/  LDCU.64 UR6, c[0x0][0x390] ;  /* 0x00007200ff0677ac */ /* 0x000e280008000a00 */
[----:B------:R-:W2:Y:S01]  /*0790*/  LDG.E.64 R8, desc[UR4][R6.64] ;  /* 0x0000000406087981 */ /* 0x000ea2000c1e1b00 */
[----:B-1----:R-:W-:-:S04]  /*07a0*/  IADD3 R10, P0, PT, R2, UR8, RZ ;  /* 0x00000008020a7c10 */ /* 0x002fc8000ff1e0ff */
[----:B------:R-:W-:Y:S01]  /*07b0*/  IADD3.X R11, PT, PT, R3, UR9, RZ, P0, !PT ;  /* 0x00000009030b7c10 */ /* 0x000fe200087fe4ff */
[----:B--2---:R-:W-:-:S07]  /*07c0*/  DFMA R8, R4, UR12, R8 ;  /* 0x0000000c04087c2b */ /* 0x004fce0008000008 */
[----:B------:R1:W-:Y:S04]  /*07d0*/  STG.E.64 desc[UR4][R6.64], R8 ;  /* 0x0000000806007986 */ /* 0x0003e8000c101b04 */
[----:B------:R-:W2:Y:S04]  /*07e0*/  LDG.E.64 R14, desc[UR4][R14.64] ;  /* 0x000000040e0e7981 */ /* 0x000ea8000c1e1b00 */
[----:B------:R-:W2:Y:S01]  /*07f0*/  LDG.E.64 R4, desc[UR4][R10.64] ;  /* 0x000000040a047981 */ /* 0x000ea2000c1e1b00 */
[----:B------:R-:W-:-:S04]  /*0800*/  IADD3 R16, P0, PT, R2, UR10, RZ ;  /* 0x0000000a02107c10 */ /* 0x000fc8000ff1e0ff */
[----:B------:R-:W-:Y:S01]  /*0810*/  IADD3.X R17, PT, PT, R3, UR11, RZ, P0, !PT ;  /* 0x0000000b03117c10 */ /* 0x000fe200087fe4ff */
[----:B--2---:R-:W-:-:S07]  /*0820*/  DFMA R4, R14, UR12, R4 ;  /* 0x0000000c0e047c2b */ /* 0x004fce0008000004 */
[----:B------:R-:W-:Y:S04]  /*0830*/  STG.E.64 desc[UR4][R10.64], R4 ;  /* 0x000000040a007986 */ /* 0x000fe8000c101b04 */
[----:B------:R-:W2:Y:S04]  /*0840*/  LDG.E.64 R12, desc[UR4][R12.64] ;  /* 0x000000040c0c7981 */ /* 0x000ea8000c1e1b00 */
[----:B------:R-:W2:Y:S01]  /*0850*/  LDG.E.64 R18, desc[UR4][R16.64] ;  /* 0x0000000410127981 */ /* 0x000ea2000c1e1b00 */
[----:B0-----:R-:W-:-:S04]  /*0860*/  IADD3 R2, P0, PT, R2, UR6, RZ ;  /* 0x0000000602027c10 */ /* 0x001fc8000ff1e0ff */
[----:B------:R-:W-:Y:S01]  /*0870*/  IADD3.X R3, PT, PT, R3, UR7, RZ, P0, !PT ;  /* 0x0000000703037c10 */ /* 0x000fe200087fe4ff */
[----:B--2---:R-:W-:-:S07]  /*0880*/  DFMA R18, R12, UR12, R18 ;  /* 0x0000000c0c127c2b */ /* 0x004fce0008000012 */
[----:B------:R-:W-:Y:S04]  /*0890*/  STG.E.64 desc[UR4][R16.64], R18 ;  /* 0x0000001210007986 */ /* 0x000fe8000c101b04 */
[----:B-1----:R-:W2:Y:S04]  /*08a0*/  LDG.E.64 R6, desc[UR4][R6.64] ;  /* 0x0000000406067981 */ /* 0x002ea8000c1e1b00 */
[----:B------:R-:W2:Y:S02]  /*08b0*/  LDG.E.64 R8, desc[UR4][R2.64] ;  /* 0x0000000402087981 */ /* 0x000ea4000c1e1b00 */
[----:B--2---:R-:W-:-:S07]  /*08c0*/  DFMA R8, R6, UR12, R8 ;  /* 0x0000000c06087c2b */ /* 0x004fce0008000008 */
[----:B------:R-:W-:Y:S01]  /*08d0*/  STG.E.64 desc[UR4][R2.64], R8 ;  /* 0x0000000802007986 */ /* 0x000fe2000c101b04 */
[----:B------:R-:W-:Y:S05]  /*08e0*/  EXIT ;  /* 0x000000000000794d */ /* 0x000fea0003800000 */
        .weak           $__internal_0_$__cuda_sm20_div_rn_f64_full
        .type           $__internal_0_$__cuda_sm20_div_rn_f64_full,@function
        .size           $__internal_0_$__cuda_sm20_div_rn_f64_full,(.L_x_49 - $__internal_0_$__cuda_sm20_div_rn_f64_full)
$__internal_0_$__cuda_sm20_div_rn_f64_full:
[C---:B------:R-:W-:Y:S01]  /*08f0*/  FSETP.GEU.AND P0, PT, |R9|.reuse, 1.469367938527859385e-39, PT ;  /* 0x001000000900780b */ /* 0x040fe20003f0e200 */
[--C-:B------:R-:W-:Y:S01]  /*0900*/  IMAD.MOV.U32 R8, RZ, RZ, R6.reuse ;  /* 0x000000ffff087224 */ /* 0x100fe200078e0006 */
[C---:B------:R-:W-:Y:S01]  /*0910*/  LOP3.LUT R10, R9.reuse, 0x800fffff, RZ, 0xc0, !PT ;  /* 0x800fffff090a7812 */ /* 0x040fe200078ec0ff */
[----:B------:R-:W-:Y:S01]  /*0920*/  IMAD.MOV.U32 R7, RZ, RZ, R5 ;  /* 0x000000ffff077224 */ /* 0x000fe200078e0005 */
[----:B------:R-:W-:Y:S01]  /*0930*/  LOP3.LUT R27, R9, 0x7ff00000, RZ, 0xc0, !PT ;  /* 0x7ff00000091b7812 */ /* 0x000fe200078ec0ff */
[----:B------:R-:W-:Y:S01]  /*0940*/  IMAD.MOV.U32 R20, RZ, RZ, 0x1 ;  /* 0x00000001ff147424 */ /* 0x000fe200078e00ff */
[----:B------:R-:W-:Y:S01]  /*0950*/  LOP3.LUT R11, R10, 0x3ff00000, RZ, 0xfc, !PT ;  /* 0x3ff000000a0b7812 */ /* 0x000fe200078efcff */
[----:B------:R-:W-:Y:S01]  /*0960*/  IMAD.MOV.U32 R10, RZ, RZ, R6 ;  /* 0x000000ffff0a7224 */ /* 0x000fe200078e0006 */
[C---:B------:R-:W-:Y:S01]  /*0970*/  FSETP.GEU.AND P2, PT, |R7|.reuse, 1.469367938527859385e-39, PT ;  /* 0x001000000700780b */ /* 0x040fe20003f4e200 */
[----:B------:R-:W-:Y:S01]  /*0980*/  IMAD.MOV.U32 R6, RZ, RZ, R4 ;  /* 0x000000ffff067224 */ /* 0x000fe200078e0004 */
[----:B------:R-:W-:Y:S01]  /*0990*/  LOP3.LUT R4, R7, 0x7ff00000, RZ, 0xc0, !PT ;  /* 0x7ff0000007047812 */ /* 0x000fe200078ec0ff */
[----:B------:R-:W-:Y:S02]  /*09a0*/  BSSY.RECONVERGENT B1, `(.L_x_7) ;  /* 0x000004f000017945 */ /* 0x000fe40003800200 */
[----:B------:R-:W-:Y:S01]  /*09b0*/  @!P0 DMUL R10, R8, 8.98846567431157953865e+307 ;  /* 0x7fe00000080a8828 */ /* 0x000fe20000000000 */
[----:B------:R-:W-:Y:S01]  /*09c0*/  ISETP.GE.U32.AND P1, PT, R4, R27, PT ;  /* 0x0000001b0400720c */ /* 0x000fe20003f26070 */
[----:B------:R-:W-:-:S04]  /*09d0*/  IMAD.MOV.U32 R26, RZ, RZ, R4 ;  /* 0x000000ffff1a7224 */ /* 0x000fc800078e0004 */
[----:B------:R-:W0:Y:S02]  /*09e0*/  MUFU.RCP64H R21, R11 ;  /* 0x0000000b00157308 */ /* 0x000e240000001800 */
[----:B------:R-:W-:Y:S02]  /*09f0*/  @!P2 LOP3.LUT R5, R9, 0x7ff00000, RZ, 0xc0, !PT ;  /* 0x7ff000000905a812 */ /* 0x000fe400078ec0ff */
[----:B------:R-:W-:Y:S02]  /*0a00*/  @!P0 LOP3.LUT R27, R11, 0x7ff00000, RZ, 0xc0, !PT ;  /* 0x7ff000000b1b8812 */ /* 0x000fe400078ec0ff */
[----:B------:R-:W-:Y:S01]  /*0a10*/  @!P2 ISETP.GE.U32.AND P3, PT, R4, R5, PT ;  /* 0x000000050400a20c */ /* 0x000fe20003f66070 */
[----:B------:R-:W-:-:S05]  /*0a20*/  IMAD.MOV.U32 R5, RZ, RZ, 0x1ca00000 ;  /* 0x1ca00000ff057424 */ /* 0x000fca00078e00ff */
[----:B------:R-:W-:-:S04]  /*0a30*/  @!P2 SEL R23, R5, 0x63400000, !P3 ;  /* 0x634000000517a807 */ /* 0x000fc80005800000 */
[----:B------:R-:W-:Y:S01]  /*0a40*/  @!P2 LOP3.LUT R24, R23, 0x80000000, R7, 0xf8, !PT ;  /* 0x800000001718a812 */ /* 0x000fe200078ef807 */
[----:B0-----:R-:W-:-:S03]  /*0a50*/  DFMA R18, R20, -R10, 1 ;  /* 0x3ff000001412742b */ /* 0x001fc6000000080a */
[----:B------:R-:W-:Y:S01]  /*0a60*/  @!P2 LOP3.LUT R25, R24, 0x100000, RZ, 0xfc, !PT ;  /* 0x001000001819a812 */ /* 0x000fe200078efcff */
[----:B------:R-:W-:-:S04]  /*0a70*/  @!P2 IMAD.MOV.U32 R24, RZ, RZ, RZ ;  /* 0x000000ffff18a224 */ /* 0x000fc800078e00ff */
[----:B------:R-:W-:-:S08]  /*0a80*/  DFMA R18, R18, R18, R18 ;  /* 0x000000121212722b */ /* 0x000fd00000000012 */
[----:B------:R-:W-:Y:S01]  /*0a90*/  DFMA R20, R20, R18, R20 ;  /* 0x000000121414722b */ /* 0x000fe20000000014 */
[----:B------:R-:W-:Y:S01]  /*0aa0*/  SEL R19, R5, 0x63400000, !P1 ;  /* 0x6340000005137807 */ /* 0x000fe20004800000 */
[----:B------:R-:W-:-:S03]  /*0ab0*/  IMAD.MOV.U32 R18, RZ, RZ, R6 ;  /* 0x000000ffff127224 */ /* 0x000fc600078e0006 */
[----:B------:R-:W-:-:S03]  /*0ac0*/  LOP3.LUT R19, R19, 0x800fffff, R7, 0xf8, !PT ;  /* 0x800fffff13137812 */ /* 0x000fc600078ef807 */
[----:B------:R-:W-:-:S03]  /*0ad0*/  DFMA R22, R20, -R10, 1 ;  /* 0x3ff000001416742b */ /* 0x000fc6000000080a */
[----:B------:R-:W-:-:S05]  /*0ae0*/  @!P2 DFMA R18, R18, 2, -R24 ;  /* 0x400000001212a82b */ /* 0x000fca0000000818 */
[----:B------:R-:W-:-:S05]  /*0af0*/  DFMA R22, R20, R22, R20 ;  /* 0x000000161416722b */ /* 0x000fca0000000014 */
[----:B------:R-:W-:-:S03]  /*0b00*/  @!P2 LOP3.LUT R26, R19, 0x7ff00000, RZ, 0xc0, !PT ;  /* 0x7ff00000131aa812 */ /* 0x000fc600078ec0ff */
[----:B------:R-:W-:Y:S02]  /*0b10*/  DMUL R20, R22, R18 ;  /* 0x0000001216147228 */ /* 0x000fe40000000000 */
[----:B------:R-:W-:-:S05]  /*0b20*/  VIADD R28, R26, 0xffffffff ;  /* 0xffffffff1a1c7836 */ /* 0x000fca0000000000 */
[----:B------:R-:W-:Y:S01]  /*0b30*/  ISETP.GT.U32.AND P0, PT, R28, 0x7feffffe, PT ;  /* 0x7feffffe1c00780c */ /* 0x000fe20003f04070 */
[----:B------:R-:W-:Y:S01]  /*0b40*/  VIADD R28, R27, 0xffffffff ;  /* 0xffffffff1b1c7836 */ /* 0x000fe20000000000 */
[----:B------:R-:W-:-:S04]  /*0b50*/  DFMA R24, R20, -R10, R18 ;  /* 0x8000000a1418722b */ /* 0x000fc80000000012 */
[----:B------:R-:W-:-:S04]  /*0b60*/  ISETP.GT.U32.OR P0, PT, R28, 0x7feffffe, P0 ;  /* 0x7feffffe1c00780c */ /* 0x000fc80000704470 */
[----:B------:R-:W-:-:S09]  /*0b70*/  DFMA R24, R22, R24, R20 ;  /* 0x000000181618722b */ /* 0x000fd20000000014 */
[----:B------:R-:W-:Y:S05]  /*0b80*/  @P0 BRA `(.L_x_8) ;  /* 0x00000000006c0947 */ /* 0x000fea0003800000 */
[----:B------:R-:W-:Y:S01]  /*0b90*/  LOP3.LUT R7, R9, 0x7ff00000, RZ, 0xc0, !PT ;  /* 0x7ff0000009077812 */ /* 0x000fe200078ec0ff */
[----:B------:R-:W-:-:S03]  /*0ba0*/  IMAD.MOV.U32 R20, RZ, RZ, RZ ;  /* 0x000000ffff147224 */ /* 0x000fc600078e00ff */
[CC--:B------:R-:W-:Y:S02]  /*0bb0*/  VIADDMNMX R6, R4.reuse, -R7.reuse, 0xb9600000, !PT ;  /* 0xb960000004067446 */ /* 0x0c0fe40007800907 */
[----:B------:R-:W-:Y:S02]  /*0bc0*/  ISETP.GE.U32.AND P0, PT, R4, R7, PT ;  /* 0x000000070400720c */ /* 0x000fe40003f06070 */
[----:B------:R-:W-:Y:S02]  /*0bd0*/  VIMNMX R6, PT, PT, R6, 0x46a00000, PT ;  /* 0x46a0000006067848 */ /* 0x000fe40003fe0100 */
[----:B------:R-:W-:-:S05]  /*0be0*/  SEL R5, R5, 0x63400000, !P0 ;  /* 0x6340000005057807 */ /* 0x000fca0004000000 */
[----:B------:R-:W-:-:S04]  /*0bf0*/  IMAD.IADD R6, R6, 0x1, -R5 ;  /* 0x0000000106067824 */ /* 0x000fc800078e0a05 */
[----:B------:R-:W-:-:S06]  /*0c00*/  VIADD R21, R6, 0x7fe00000 ;  /* 0x7fe0000006157836 */ /* 0x000fcc0000000000 */
[----:B------:R-:W-:-:S10]  /*0c10*/  DMUL R4, R24, R20 ;  /* 0x0000001418047228 */ /* 0x000fd40000000000 */
[----:B------:R-:W-:-:S13]  /*0c20*/  FSETP.GTU.AND P0, PT, |R5|, 1.469367938527859385e-39, PT ;  /* 0x001000000500780b */ /* 0x000fda0003f0c200 */
[----:B------:R-:W-:Y:S05]  /*0c30*/  @P0 BRA `(.L_x_9) ;  /* 0x0000000000940947 */ /* 0x000fea0003800000 */
[----:B------:R-:W-:Y:S01]  /*0c40*/  DFMA R10, R24, -R10, R18 ;  /* 0x8000000a180a722b */ /* 0x000fe20000000012 */
[----:B------:R-:W-:-:S09]  /*0c50*/  IMAD.MOV.U32 R20, RZ, RZ, RZ ;  /* 0x000000ffff147224 */ /* 0x000fd200078e00ff */
[C---:B------:R-:W-:Y:S02]  /*0c60*/  FSETP.NEU.AND P0, PT, R11.reuse, RZ, PT ;  /* 0x000000ff0b00720b */ /* 0x040fe40003f0d000 */
[----:B------:R-:W-:-:S04]  /*0c70*/  LOP3.LUT R7, R11, 0x80000000, R9, 0x48, !PT ;  /* 0x800000000b077812 */ /* 0x000fc800078e4809 */
[----:B------:R-:W-:-:S07]  /*0c80*/  LOP3.LUT R21, R7, R21, RZ, 0xfc, !PT ;  /* 0x0000001507157212 */ /* 0x000fce00078efcff */
[----:B------:R-:W-:Y:S05]  /*0c90*/  @!P0 BRA `(.L_x_9) ;  /* 0x00000000007c8947 */ /* 0x000fea0003800000 */
[----:B------:R-:W-:Y:S01]  /*0ca0*/  IMAD.MOV R9, RZ, RZ, -R6 ;  /* 0x000000ffff097224 */ /* 0x000fe200078e0a06 */
[----:B------:R-:W-:Y:S01]  /*0cb0*/  DMUL.RP R20, R24, R20 ;  /* 0x0000001418147228 */ /* 0x000fe20000008000 */
[----:B------:R-:W-:-:S06]  /*0cc0*/  IMAD.MOV.U32 R8, RZ, RZ, RZ ;  /* 0x000000ffff087224 */ /* 0x000fcc00078e00ff */
[----:B------:R-:W-:-:S03]  /*0cd0*/  DFMA R8, R4, -R8, R24 ;  /* 0x800000080408722b */ /* 0x000fc60000000018 */
[----:B------:R-:W-:-:S03]  /*0ce0*/  LOP3.LUT R7, R21, R7, RZ, 0x3c, !PT ;  /* 0x0000000715077212 */ /* 0x000fc600078e3cff */
[----:B------:R-:W-:-:S04]  /*0cf0*/  IADD3 R8, PT, PT, -R6, -0x43300000, RZ ;  /* 0xbcd0000006087810 */ /* 0x000fc80007ffe1ff */
[----:B------:R-:W-:-:S04]  /*0d00*/  FSETP.NEU.AND P0, PT, |R9|, R8, PT ;  /* 0x000000080900720b */ /* 0x000fc80003f0d200 */
[----:B------:R-:W-:Y:S02]  /*0d10*/  FSEL R4, R20, R4, !P0 ;  /* 0x0000000414047208 */ /* 0x000fe40004000000 */
[----:B------:R-:W-:Y:S01]  /*0d20*/  FSEL R5, R7, R5, !P0 ;  /* 0x0000000507057208 */ /* 0x000fe20004000000 */
[----:B------:R-:W-:Y:S06]  /*0d30*/  BRA `(.L_x_9) ;  /* 0x0000000000547947 */ /* 0x000fec0003800000 */
.L_x_8:
[----:B------:R-:W-:-:S14]  /*0d40*/  DSETP.NAN.AND P0, PT, R6, R6, PT ;  /* 0x000000060600722a */ /* 0x000fdc0003f08000 */
[----:B------:R-:W-:Y:S05]  /*0d50*/  @P0 BRA `(.L_x_10) ;  /* 0x0000000000440947 */ /* 0x000fea0003800000 */
[----:B------:R-:W-:-:S14]  /*0d60*/  DSETP.NAN.AND P0, PT, R8, R8, PT ;  /* 0x000000080800722a */ /* 0x000fdc0003f08000 */
[----:B------:R-:W-:Y:S05]  /*0d70*/  @P0 BRA `(.L_x_11) ;  /* 0x0000000000300947 */ /* 0x000fea0003800000 */
[----:B------:R-:W-:Y:S01]  /*0d80*/  ISETP.NE.AND P0, PT, R26, R27, PT ;  /* 0x0000001b1a00720c */ /* 0x000fe20003f05270 */
[----:B------:R-:W-:Y:S02]  /*0d90*/  IMAD.MOV.U32 R4, RZ, RZ, 0x0 ;  /* 0x00000000ff047424 */ /* 0x000fe400078e00ff */
[----:B------:R-:W-:-:S10]  /*0da0*/  IMAD.MOV.U32 R5, RZ, RZ, -0x80000 ;  /* 0xfff80000ff057424 */ /* 0x000fd400078e00ff */
[----:B------:R-:W-:Y:S05]  /*0db0*/  @!P0 BRA `(.L_x_9) ;  /* 0x0000000000348947 */ /* 0x000fea0003800000 */
[----:B------:R-:W-:Y:S02]  /*0dc0*/  ISETP.NE.AND P0, PT, R26, 0x7ff00000, PT ;  /* 0x7ff000001a00780c */ /* 0x000fe40003f05270 */
[----:B------:R-:W-:Y:S02]  /*0dd0*/  LOP3.LUT R5, R7, 0x80000000, R9, 0x48, !PT ;  /* 0x8000000007057812 */ /* 0x000fe400078e4809 */
[----:B------:R-:W-:-:S13]  /*0de0*/  ISETP.EQ.OR P0, PT, R27, RZ, !P0 ;  /* 0x000000ff1b00720c */ /* 0x000fda0004702670 */
[----:B------:R-:W-:Y:S01]  /*0df0*/  @P0 LOP3.LUT R6, R5, 0x7ff00000, RZ, 0xfc, !PT ;  /* 0x7ff0000005060812 */ /* 0x000fe200078efcff */
[----:B------:R-:W-:Y:S02]  /*0e00*/  @!P0 IMAD.MOV.U32 R4, RZ, RZ, RZ ;  /* 0x000000ffff048224 */ /* 0x000fe400078e00ff */
[----:B------:R-:W-:Y:S02]  /*0e10*/  @P0 IMAD.MOV.U32 R4, RZ, RZ, RZ ;  /* 0x000000ffff040224 */ /* 0x000fe400078e00ff */
[----:B------:R-:W-:Y:S01]  /*0e20*/  @P0 IMAD.MOV.U32 R5, RZ, RZ, R6 ;  /* 0x000000ffff050224 */ /* 0x000fe200078e0006 */
[----:B------:R-:W-:Y:S06]  /*0e30*/  BRA `(.L_x_9) ;  /* 0x0000000000147947 */ /* 0x000fec0003800000 */
.L_x_11:
[----:B------:R-:W-:Y:S01]  /*0e40*/  LOP3.LUT R5, R9, 0x80000, RZ, 0xfc, !PT ;  /* 0x0008000009057812 */ /* 0x000fe200078efcff */
[----:B------:R-:W-:Y:S01]  /*0e50*/  IMAD.MOV.U32 R4, RZ, RZ, R8 ;  /* 0x000000ffff047224 */ /* 0x000fe200078e0008 */
[----:B------:R-:W-:Y:S06]  /*0e60*/  BRA `(.L_x_9) ;  /* 0x0000000000087947 */ /* 0x000fec0003800000 */
.L_x_10:
[----:B------:R-:W-:Y:S01]  /*0e70*/  LOP3.LUT R5, R7, 0x80000, RZ, 0xfc, !PT ;  /* 0x0008000007057812 */ /* 0x000fe200078efcff */
[----:B------:R-:W-:-:S07]  /*0e80*/  IMAD.MOV.U32 R4, RZ, RZ, R6 ;  /* 0x000000ffff047224 */ /* 0x000fce00078e0006 */
.L_x_9:
[----:B------:R-:W-:Y:S05]  /*0e90*/  BSYNC.RECONVERGENT B1 ;  /* 0x0000000000017941 */ /* 0x000fea0003800200 */
.L_x_7:
[----:B------:R-:W-:Y:S02]  /*0ea0*/  IMAD.MOV.U32 R6, RZ, RZ, R4 ;  /* 0x000000ffff067224 */ /* 0x000fe400078e0004 */
[----:B------:R-:W-:Y:S02]  /*0eb0*/  IMAD.MOV.U32 R7, RZ, RZ, R5 ;  /* 0x000000ffff077224 */ /* 0x000fe400078e0005 */
[----:B------:R-:W-:Y:S02]  /*0ec0*/  IMAD.MOV.U32 R4, RZ, RZ, R0 ;  /* 0x000000ffff047224 */ /* 0x000fe400078e0000 */
[----:B------:R-:W-:-:S04]  /*0ed0*/  IMAD.MOV.U32 R5, RZ, RZ, 0x0 ;  /* 0x00000000ff057424 */ /* 0x000fc800078e00ff */
[----:B------:R-:W-:Y:S05]  /*0ee0*/  RET.REL.NODEC R4 `(_Z23update_particles_kernelPdS_S_S_S_S_S_S_S_S_md) ;  /* 0xfffffff004447950 */ /* 0x000fea0003c3ffff */
.L_x_12:
        /* <DEDUP_REMOVED lines=9> */
.L_x_49:


//--------------------- .text._Z20compute_force_kernelPdS_S_S_S_S_S_md --------------------------
	.section	.text._Z20compute_force_kernelPdS_S_S_S_S_S_md,"ax",@progbits
	.align	128
        .global         _Z20compute_force_kernelPdS_S_S_S_S_S_md
        .type           _Z20compute_force_kernelPdS_S_S_S_S_S_md,@function
        .size           _Z20compute_force_kernelPdS_S_S_S_S_S_md,(.L_x_50 - _Z20compute_force_kernelPdS_S_S_S_S_S_md)
        .other          _Z20compute_force_kernelPdS_S_S_S_S_S_md,@"STO_CUDA_ENTRY STV_DEFAULT"
_Z20compute_force_kernelPdS_S_S_S_S_S_md:
.text._Z20compute_force_kernelPdS_S_S_S_S_S_md:
        /* <DEDUP_REMOVED lines=13> */
[----:B------:R-:W1:Y:S01]  /*00d0*/  LDCU.128 UR12, c[0x0][0x390] ;  /* 0x00007200ff0c77ac */ /* 0x000e620008000c00 */
[----:B------:R-:W2:Y:S02]  /*00e0*/  LDCU.64 UR10, c[0x0][0x358] ;  /* 0x00006b00ff0a77ac */ /* 0x000ea40008000a00 */
[C---:B0-----:R-:W-:Y:S02]  /*00f0*/  IADD3 R8, P0, PT, R14.reuse, UR18, RZ ;  /* 0x000000120e087c10 */ /* 0x041fe4000ff1e0ff */
[C---:B-1----:R-:W-:Y:S02]  /*0100*/  IADD3 R10, P1, PT, R14.reuse, UR12, RZ ;  /* 0x0000000c0e0a7c10 */ /* 0x042fe4000ff3e0ff */
[----:B------:R-:W-:-:S02]  /*0110*/  IADD3 R12, P2, PT, R14, UR14, RZ ;  /* 0x0000000e0e0c7c10 */ /* 0x000fc4000ff5e0ff */
[C---:B------:R-:W-:Y:S02]  /*0120*/  IADD3.X R9, PT, PT, R0.reuse, UR19, RZ, P0, !PT ;  /* 0x0000001300097c10 */ /* 0x040fe400087fe4ff */
[C---:B------:R-:W-:Y:S02]  /*0130*/  IADD3.X R11, PT, PT, R0.reuse, UR13, RZ, P1, !PT ;  /* 0x0000000d000b7c10 */ /* 0x040fe40008ffe4ff */
[----:B------:R-:W-:Y:S02]  /*0140*/  IADD3.X R13, PT, PT, R0, UR15, RZ, P2, !PT ;  /* 0x0000000f000d7c10 */ /* 0x000fe400097fe4ff */
[----:B--2---:R-:W5:Y:S04]  /*0150*/  LDG.E.64 R8, desc[UR10][R8.64] ;  /* 0x0000000a08087981 */ /* 0x004f68000c1e1b00 */
[----:B------:R-:W5:Y:S04]  /*0160*/  LDG.E.64 R10, desc[UR10][R10.64] ;  /* 0x0000000a0a0a7981 */ /* 0x000f68000c1e1b00 */
[----:B------:R-:W5:Y:S01]  /*0170*/  LDG.E.64 R12, desc[UR10][R12.64] ;  /* 0x0000000a0c0c7981 */ /* 0x000f62000c1e1b00 */
[----:B------:R-:W-:Y:S01]  /*0180*/  UISETP.GE.U32.AND UP0, UPT, UR6, 0x4, UPT ;  /* 0x000000040600788c */ /* 0x000fe2000bf06070 */
[----:B------:R-:W-:Y:S01]  /*0190*/  IADD3 R14, P0, PT, R14, UR16, RZ ;  /* 0x000000100e0e7c10 */ /* 0x000fe2000ff1e0ff */
[----:B------:R-:W-:Y:S01]  /*01a0*/  IMAD.MOV.U32 R5, RZ, RZ, RZ ;  /* 0x000000ffff057224 */ /* 0x000fe200078e00ff */
[----:B------:R-:W-:Y:S01]  /*01b0*/  CS2R R16, SRZ ;  /* 0x0000000000107805 */ /* 0x000fe2000001ff00 */
[----:B------:R-:W-:Y:S01]  /*01c0*/  UISETP.GE.U32.AND.EX UP0, UPT, UR7, URZ, UPT, UP0 ;  /* 0x000000ff0700728c */ /* 0x000fe2000bf06100 */
[----:B------:R-:W-:Y:S01]  /*01d0*/  IADD3.X R15, PT, PT, R0, UR17, RZ, P0, !PT ;  /* 0x00000011000f7c10 */ /* 0x000fe200087fe4ff */
[----:B------:R-:W-:Y:S01]  /*01e0*/  IMAD.MOV.U32 R0, RZ, RZ, RZ ;  /* 0x000000ffff007224 */ /* 0x000fe200078e00ff */
[----:B------:R-:W-:-:S02]  /*01f0*/  CS2R R18, SRZ ;  /* 0x0000000000127805 */ /* 0x000fc4000001ff00 */
[----:B------:R-:W-:Y:S01]  /*0200*/  CS2R R20, SRZ ;  /* 0x0000000000147805 */ /* 0x000fe2000001ff00 */
[----:B------:R-:W-:-:S03]  /*0210*/  ULOP3.LUT UR6, UR6, 0x3, URZ, 0xc0, !UPT ;  /* 0x0000000306067892 */ /* 0x000fc6000f8ec0ff */
[----:B------:R-:W-:Y:S09]  /*0220*/  BRA.U !UP0, `(.L_x_13) ;  /* 0x0000000d08947547 */ /* 0x000ff2000b800000 */
[C---:B------:R-:W-:Y:S01]  /*0230*/  IADD3 R2, PT, PT, -R4.reuse, 0x1, RZ ;  /* 0x0000000104027810 */ /* 0x040fe20007ffe1ff */
[----:B------:R-:W-:Y:S01]  /*0240*/  VIADD R0, R4, 0xffffffff ;  /* 0xffffffff04007836 */ /* 0x000fe20000000000 */
[----:B------:R-:W-:Y:S01]  /*0250*/  CS2R R16, SRZ ;  /* 0x0000000000107805 */ /* 0x000fe2000001ff00 */
[----:B------:R-:W0:Y:S01]  /*0260*/  LDCU.64 UR34, c[0x0][0x3c0] ;  /* 0x00007800ff2277ac */ /* 0x000e220008000a00 */
[----:B------:R-:W1:Y:S01]  /*0270*/  LDCU.64 UR26, c[0x0][0x380] ;  /* 0x00007000ff1a77ac */ /* 0x000e620008000a00 */
[----:B------:R-:W2:Y:S01]  /*0280*/  LDCU.64 UR24, c[0x0][0x398] ;  /* 0x00007300ff1877ac */ /* 0x000ea20008000a00 */
[----:B------:R-:W3:Y:S01]  /*0290*/  LDCU.64 UR22, c[0x0][0x390] ;  /* 0x00007200ff1677ac */ /* 0x000ee20008000a00 */
[----:B------:R-:W4:Y:S01]  /*02a0*/  LDCU.64 UR20, c[0x0][0x388] ;  /* 0x00007100ff1477ac */ /* 0x000f220008000a00 */
[----:B------:R-:W0:Y:S01]  /*02b0*/  LDCU.128 UR12, c[0x0][0x390] ;  /* 0x00007200ff0c77ac */ /* 0x000e220008000c00 */
[----:B------:R-:W0:Y:S01]  /*02c0*/  LDCU.128 UR16, c[0x0][0x380] ;  /* 0x00007000ff1077ac */ /* 0x000e220008000c00 */
[----:B------:R-:W-:Y:S01]  /*02d0*/  UMOV UR4, URZ ;  /* 0x000000ff00047c82 */ /* 0x000fe20008000000 */
[----:B------:R-:W-:-:S05]  /*02e0*/  UMOV UR5, URZ ;  /* 0x000000ff00057c82 */ /* 0x000fca0008000000 */
.L_x_30:
[----:B------:R-:W-:Y:S01]  /*02f0*/  ISETP.NE.AND P0, PT, R0, -0x1, PT ;  /* 0xffffffff0000780c */ /* 0x000fe20003f05270 */
[----:B------:R-:W-:-:S12]  /*0300*/  BSSY.RECONVERGENT B1, `(.L_x_14) ;  /* 0x0000030000017945 */ /* 0x000fd80003800200 */
[----:B------:R-:W-:Y:S05]  /*0310*/  @!P0 BRA `(.L_x_15) ;  /* 0x0000000000b88947 */ /* 0x000fea0003800000 */
[----:B---3--:R-:W-:Y:S02]  /*0320*/  IMAD.U32 R30, RZ, RZ, UR22 ;  /* 0x00000016ff1e7e24 */ /* 0x008fe4000f8e00ff */
[----:B------:R-:W-:Y:S02]  /*0330*/  IMAD.U32 R31, RZ, RZ, UR23 ;  /* 0x00000017ff1f7e24 */ /* 0x000fe4000f8e00ff */
[----:B----4-:R-:W-:-:S03]  /*0340*/  IMAD.U32 R28, RZ, RZ, UR20 ;  /* 0x00000014ff1c7e24 */ /* 0x010fc6000f8e00ff */
[----:B------:R3:W4:Y:S01]  /*0350*/  LDG.E.64 R24, desc[UR10][R30.64] ;  /* 0x0000000a1e187981 */ /* 0x000722000c1e1b00 */
[----:B------:R-:W-:Y:S02]  /*0360*/  IMAD.U32 R29, RZ, RZ, UR21 ;  /* 0x00000015ff1d7e24 */ /* 0x000fe4000f8e00ff */
[----:B--2---:R-:W-:-:S03]  /*0370*/  IMAD.U32 R32, RZ, RZ, UR24 ;  /* 0x00000018ff207e24 */ /* 0x004fc6000f8e00ff */
[----:B------:R-:W2:Y:S01]  /*0380*/  LDG.E.64 R26, desc[UR10][R28.64] ;  /* 0x0000000a1c1a7981 */ /* 0x000ea2000c1e1b00 */
[----:B------:R-:W-:-:S05]  /*0390*/  IMAD.U32 R33, RZ, RZ, UR25 ;  /* 0x00000019ff217e24 */ /* 0x000fca000f8e00ff */
[----:B------:R-:W2:Y:S01]  /*03a0*/  LDG.E.64 R22, desc[UR10][R32.64] ;  /* 0x0000000a20167981 */ /* 0x000ea2000c1e1b00 */
[----:B------:R-:W-:Y:S01]  /*03b0*/  UMOV UR8, 0x9999999a ;  /* 0x9999999a00087882 */ /* 0x000fe20000000000 */
[----:B------:R-:W-:Y:S01]  /*03c0*/  UMOV UR9, 0x3fb99999 ;  /* 0x3fb9999900097882 */ /* 0x000fe20000000000 */
[----:B---3--:R-:W-:Y:S01]  /*03d0*/  IMAD.MOV.U32 R30, RZ, RZ, 0x0 ;  /* 0x00000000ff1e7424 */ /* 0x008fe200078e00ff */
[----:B------:R-:W-:Y:S01]  /*03e0*/  BSSY.RECONVERGENT B2, `(.L_x_16) ;  /* 0x0000015000027945 */ /* 0x000fe20003800200 */
[----:B------:R-:W-:Y:S01]  /*03f0*/  IMAD.MOV.U32 R31, RZ, RZ, 0x3fd80000 ;  /* 0x3fd80000ff1f7424 */ /* 0x000fe200078e00ff */
[----:B----45:R-:W-:Y:S02]  /*0400*/  DADD R24, -R10, R24 ;  /* 0x000000000a187229 */ /* 0x030fe40000000118 */
[----:B--2---:R-:W-:-:S06]  /*0410*/  DADD R26, -R8, R26 ;  /* 0x00000000081a7229 */ /* 0x004fcc000000011a */
[----:B------:R-:W-:Y:S02]  /*0420*/  DMUL R6, R24, R24 ;  /* 0x0000001818067228 */ /* 0x000fe40000000000 */
[----:B------:R-:W-:-:S06]  /*0430*/  DADD R22, -R12, R22 ;  /* 0x000000000c167229 */ /* 0x000fcc0000000116 */
[----:B------:R-:W-:-:S08]  /*0440*/  DFMA R6, R26, R26, R6 ;  /* 0x0000001a1a06722b */ /* 0x000fd00000000006 */
[----:B------:R-:W-:-:S08]  /*0450*/  DFMA R6, R22, R22, R6 ;  /* 0x000000161606722b */ /* 0x000fd00000000006 */
[----:B------:R-:W-:Y:S01]  /*0460*/  DADD R42, R6, UR8 ;  /* 0x00000008062a7e29 */ /* 0x000fe20008000000 */
[----:B------:R-:W-:-:S05]  /*0470*/  IMAD.MOV.U32 R6, RZ, RZ, RZ ;  /* 0x000000ffff067224 */ /* 0x000fca00078e00ff */
[----:B------:R-:W2:Y:S04]  /*0480*/  MUFU.RSQ64H R7, R43 ;  /* 0x0000002b00077308 */ /* 0x000ea80000001c00 */
[----:B------:R-:W-:-:S05]  /*0490*/  VIADD R5, R43, 0xfff00000 ;  /* 0xfff000002b057836 */ /* 0x000fca0000000000 */
[----:B------:R-:W-:Y:S01]  /*04a0*/  ISETP.GE.U32.AND P0, PT, R5, 0x7fe00000, PT ;  /* 0x7fe000000500780c */ /* 0x000fe20003f06070 */
[----:B--2---:R-:W-:-:S08]  /*04b0*/  DMUL R28, R6, R6 ;  /* 0x00000006061c7228 */ /* 0x004fd00000000000 */
[----:B------:R-:W-:-:S08]  /*04c0*/  DFMA R28, R42, -R28, 1 ;  /* 0x3ff000002a1c742b */ /* 0x000fd0000000081c */
[----:B------:R-:W-:Y:S02]  /*04d0*/  DFMA R30, R28, R30, 0.5 ;  /* 0x3fe000001c1e742b */ /* 0x000fe4000000001e */
[----:B------:R-:W-:-:S08]  /*04e0*/  DMUL R28, R6, R28 ;  /* 0x0000001c061c7228 */ /* 0x000fd00000000000 */
[----:B------:R-:W-:Y:S01]  /*04f0*/  DFMA R36, R30, R28, R6 ;  /* 0x0000001c1e24722b */ /* 0x000fe20000000006 */
[----:B------:R-:W-:Y:S10]  /*0500*/  @!P0 BRA `(.L_x_17) ;  /* 0x0000000000088947 */ /* 0x000ff40003800000 */
[----:B------:R-:W-:-:S07]  /*0510*/  MOV R6, 0x530 ;  /* 0x0000053000067802 */ /* 0x000fce0000000f00 */
[----:B01----:R-:W-:Y:S05]  /*0520*/  CALL.REL.NOINC `($__internal_1_$__cuda_sm20_drsqrt_f64_slowpath_v2) ;  /* 0x0000001400e87944 */ /* 0x003fea0003c00000 */
.L_x_17:
[----:B01----:R-:W-:Y:S05]  /*0530*/  BSYNC.RECONVERGENT B2 ;  /* 0x0000000000027941 */ /* 0x003fea0003800200 */
.L_x_16:
[----:B------:R-:W2:Y:S01]  /*0540*/  LDG.E.64 R28, desc[UR10][R14.64] ;  /* 0x0000000a0e1c7981 */ /* 0x000ea2000c1e1b00 */
[----:B------:R-:W-:Y:S02]  /*0550*/  IMAD.U32 R30, RZ, RZ, UR26 ;  /* 0x0000001aff1e7e24 */ /* 0x000fe4000f8e00ff */
[----:B------:R-:W-:-:S06]  /*0560*/  IMAD.U32 R31, RZ, RZ, UR27 ;  /* 0x0000001bff1f7e24 */ /* 0x000fcc000f8e00ff */
[----:B------:R-:W3:Y:S01]  /*0570*/  LDG.E.64 R30, desc[UR10][R30.64] ;  /* 0x0000000a1e1e7981 */ /* 0x000ee2000c1e1b00 */
[----:B------:R-:W-:-:S08]  /*0580*/  DMUL R6, R36, R36 ;  /* 0x0000002424067228 */ /* 0x000fd00000000000 */
[----:B------:R-:W-:Y:S02]  /*0590*/  DMUL R6, R6, R36 ;  /* 0x0000002406067228 */ /* 0x000fe40000000000 */
[----:B--2---:R-:W-:-:S08]  /*05a0*/  DMUL R28, R28, UR34 ;  /* 0x000000221c1c7c28 */ /* 0x004fd00008000000 */
[----:B---3--:R-:W-:-:S08]  /*05b0*/  DMUL R28, R28, R30 ;  /* 0x0000001e1c1c7228 */ /* 0x008fd00000000000 */
[----:B------:R-:W-:-:S08]  /*05c0*/  DMUL R6, R6, R28 ;  /* 0x0000001c06067228 */ /* 0x000fd00000000000 */
[-C--:B------:R-:W-:Y:S02]  /*05d0*/  DFMA R20, R26, R6.reuse, R20 ;  /* 0x000000061a14722b */ /* 0x080fe40000000014 */
[-C--:B------:R-:W-:Y:S02]  /*05e0*/  DFMA R18, R24, R6.reuse, R18 ;  /* 0x000000061812722b */ /* 0x080fe40000000012 */
[----:B------:R-:W-:-:S11]  /*05f0*/  DFMA R16, R22, R6, R16 ;  /* 0x000000061610722b */ /* 0x000fd60000000010 */
.L_x_15:
[----:B01234-:R-:W-:Y:S05]  /*0600*/  BSYNC.RECONVERGENT B1 ;  /* 0x0000000000017941 */ /* 0x01ffea0003800200 */
.L_x_14:
[----:B------:R-:W-:Y:S01]  /*0610*/  USHF.L.U32 UR7, UR4, 0x3, URZ ;  /* 0x0000000304077899 */ /* 0x000fe200080006ff */
[----:B------:R-:W-:Y:S01]  /*0620*/  ISETP.NE.AND P0, PT, R2, RZ, PT ;  /* 0x000000ff0200720c */ /* 0x000fe20003f05270 */
[----:B------:R-:W-:Y:S01]  /*0630*/  USHF.L.U64.HI UR8, UR4, 0x3, UR5 ;  /* 0x0000000304087899 */ /* 0x000fe20008010205 */
[----:B------:R-:W-:Y:S01]  /*0640*/  BSSY.RECONVERGENT B1, `(.L_x_18) ;  /* 0x000003a000017945 */ /* 0x000fe20003800200 */
[----:B------:R-:W-:Y:S02]  /*0650*/  ULOP3.LUT UR7, UR7, 0xffffffe0, URZ, 0xc0, !UPT ;  /* 0xffffffe007077892 */ /* 0x000fe4000f8ec0ff */
[----:B------:R-:W-:Y:S02]  /*0660*/  ULOP3.LUT UR8, UR8, 0x7, URZ, 0xc0, !UPT ;  /* 0x0000000708087892 */ /* 0x000fe4000f8ec0ff */
[----:B------:R-:W-:Y:S02]  /*0670*/  UIADD3 UR9, UP0, UPT, UR7, UR18, URZ ;  /* 0x0000001207097290 */ /* 0x000fe4000ff1e0ff */
[----:B------:R-:W-:-:S02]  /*0680*/  UIADD3 UR29, UP1, UPT, UR7, UR12, URZ ;  /* 0x0000000c071d7290 */ /* 0x000fc4000ff3e0ff */
[----:B------:R-:W-:Y:S02]  /*0690*/  UIADD3 UR31, UP2, UPT, UR7, UR14, URZ ;  /* 0x0000000e071f7290 */ /* 0x000fe4000ff5e0ff */
[----:B------:R-:W-:Y:S01]  /*06a0*/  UIADD3 UR7, UP3, UPT, UR7, UR16, URZ ;  /* 0x0000001007077290 */ /* 0x000fe2000ff7e0ff */
[----:B------:R-:W-:Y:S01]  /*06b0*/  IMAD.U32 R22, RZ, RZ, UR9 ;  /* 0x00000009ff167e24 */ /* 0x000fe2000f8e00ff */
[----:B------:R-:W-:Y:S01]  /*06c0*/  UIADD3.X UR28, UPT, UPT, UR8, UR19, URZ, UP0, !UPT ;  /* 0x00000013081c7290 */ /* 0x000fe200087fe4ff */
[----:B------:R-:W-:Y:S01]  /*06d0*/  IMAD.U32 R24, RZ, RZ, UR29 ;  /* 0x0000001dff187e24 */ /* 0x000fe2000f8e00ff */
[----:B------:R-:W-:Y:S01]  /*06e0*/  UIADD3.X UR30, UPT, UPT, UR8, UR13, URZ, UP1, !UPT ;  /* 0x0000000d081e7290 */ /* 0x000fe20008ffe4ff */
[----:B------:R-:W-:Y:S01]  /*06f0*/  IMAD.U32 R26, RZ, RZ, UR31 ;  /* 0x0000001fff1a7e24 */ /* 0x000fe2000f8e00ff */
[----:B------:R-:W-:Y:S01]  /*0700*/  UIADD3.X UR32, UPT, UPT, UR8, UR15, URZ, UP2, !UPT ;  /* 0x0000000f08207290 */ /* 0x000fe200097fe4ff */
[----:B------:R-:W-:Y:S01]  /*0710*/  IMAD.U32 R28, RZ, RZ, UR7 ;  /* 0x00000007ff1c7e24 */ /* 0x000fe2000f8e00ff */
[----:B------:R-:W-:Y:S01]  /*0720*/  UIADD3.X UR8, UPT, UPT, UR8, UR17, URZ, UP3, !UPT ;  /* 0x0000001108087290 */ /* 0x000fe20009ffe4ff */
[----:B------:R-:W-:-:S02]  /*0730*/  IMAD.U32 R23, RZ, RZ, UR28 ;  /* 0x0000001cff177e24 */ /* 0x000fc4000f8e00ff */
[----:B------:R-:W-:Y:S02]  /*0740*/  IMAD.U32 R25, RZ, RZ, UR30 ;  /* 0x0000001eff197e24 */ /* 0x000fe4000f8e00ff */
[----:B------:R-:W-:Y:S02]  /*0750*/  IMAD.U32 R27, RZ, RZ, UR32 ;  /* 0x00000020ff1b7e24 */ /* 0x000fe4000f8e00ff */
[----:B------:R-:W-:Y:S01]  /*0760*/  IMAD.U32 R29, RZ, RZ, UR8 ;  /* 0x00000008ff1d7e24 */ /* 0x000fe2000f8e00ff */
[----:B------:R-:W-:Y:S06]  /*0770*/  @!P0 BRA `(.L_x_19) ;  /* 0x0000000000988947 */ /* 0x000fec0003800000 */
[----:B------:R-:W2:Y:S04]  /*0780*/  LDG.E.64 R32, desc[UR10][R24.64+0x8] ;  /* 0x0000080a18207981 */ /* 0x000ea8000c1e1b00 */
[----:B------:R-:W3:Y:S04]  /*0790*/  LDG.E.64 R34, desc[UR10][R22.64+0x8] ;  /* 0x0000080a16227981 */ /* 0x000ee8000c1e1b00 */
[----:B------:R-:W4:Y:S01]  /*07a0*/  LDG.E.64 R30, desc[UR10][R26.64+0x8] ;  /* 0x0000080a1a1e7981 */ /* 0x000f22000c1e1b00 */
[----:B------:R-:W-:Y:S01]  /*07b0*/  UMOV UR8, 0x9999999a ;  /* 0x9999999a00087882 */ /* 0x000fe20000000000 */
[----:B------:R-:W-:Y:S01]  /*07c0*/  UMOV UR9, 0x3fb99999 ;  /* 0x3fb9999900097882 */ /* 0x000fe20000000000 */
[----:B------:R-:W-:Y:S01]  /*07d0*/  IMAD.MOV.U32 R36, RZ, RZ, 0x0 ;  /* 0x00000000ff247424 */ /* 0x000fe200078e00ff */
[----:B------:R-:W-:Y:S01]  /*07e0*/  BSSY.RECONVERGENT B2, `(.L_x_20) ;  /* 0x0000015000027945 */ /* 0x000fe20003800200 */
[----:B------:R-:W-:Y:S01]  /*07f0*/  IMAD.MOV.U32 R37, RZ, RZ, 0x3fd80000 ;  /* 0x3fd80000ff257424 */ /* 0x000fe200078e00ff */
[----:B--2--5:R-:W-:-:S02]  /*0800*/  DADD R32, -R10, R32 ;  /* 0x000000000a207229 */ /* 0x024fc40000000120 */
[----:B---3--:R-:W-:-:S06]  /*0810*/  DADD R34, -R8, R34 ;  /* 0x0000000008227229 */ /* 0x008fcc0000000122 */
[----:B------:R-:W-:Y:S02]  /*0820*/  DMUL R6, R32, R32 ;  /* 0x0000002020067228 */ /* 0x000fe40000000000 */
[----:B----4-:R-:W-:-:S06]  /*0830*/  DADD R30, -R12, R30 ;  /* 0x000000000c1e7229 */ /* 0x010fcc000000011e */
[----:B------:R-:W-:-:S08]  /*0840*/  DFMA R6, R34, R34, R6 ;  /* 0x000000222206722b */ /* 0x000fd00000000006 */
[----:B------:R-:W-:-:S08]  /*0850*/  DFMA R6, R30, R30, R6 ;  /* 0x0000001e1e06722b */ /* 0x000fd00000000006 */
[----:B------:R-:W-:Y:S01]  /*0860*/  DADD R42, R6, UR8 ;  /* 0x00000008062a7e29 */ /* 0x000fe20008000000 */
[----:B------:R-:W-:-:S05]  /*0870*/  IMAD.MOV.U32 R6, RZ, RZ, RZ ;  /* 0x000000ffff067224 */ /* 0x000fca00078e00ff */
[----:B------:R-:W0:Y:S04]  /*0880*/  MUFU.RSQ64H R7, R43 ;  /* 0x0000002b00077308 */ /* 0x000e280000001c00 */
[----:B------:R-:W-:-:S05]  /*0890*/  VIADD R5, R43, 0xfff00000 ;  /* 0xfff000002b057836 */ /* 0x000fca0000000000 */
[----:B------:R-:W-:Y:S01]  /*08a0*/  ISETP.GE.U32.AND P0, PT, R5, 0x7fe00000, PT ;  /* 0x7fe000000500780c */ /* 0x000fe20003f06070 */
[----:B0-----:R-:W-:-:S08]  /*08b0*/  DMUL R38, R6, R6 ;  /* 0x0000000606267228 */ /* 0x001fd00000000000 */
[----:B------:R-:W-:-:S08]  /*08c0*/  DFMA R38, R42, -R38, 1 ;  /* 0x3ff000002a26742b */ /* 0x000fd00000000826 */
[----:B------:R-:W-:Y:S02]  /*08d0*/  DFMA R36, R38, R36, 0.5 ;  /* 0x3fe000002624742b */ /* 0x000fe40000000024 */
[----:B------:R-:W-:-:S08]  /*08e0*/  DMUL R38, R6, R38 ;  /* 0x0000002606267228 */ /* 0x000fd00000000000 */
[----:B------:R-:W-:Y:S01]  /*08f0*/  DFMA R36, R36, R38, R6 ;  /* 0x000000262424722b */ /* 0x000fe20000000006 */
[----:B------:R-:W-:Y:S10]  /*0900*/  @!P0 BRA `(.L_x_21) ;  /* 0x0000000000088947 */ /* 0x000ff40003800000 */
[----:B------:R-:W-:-:S07]  /*0910*/  MOV R6, 0x930 ;  /* 0x0000093000067802 */ /* 0x000fce0000000f00 */
[----:B------:R-:W-:Y:S05]  /*0920*/  CALL.REL.NOINC `($__internal_1_$__cuda_sm20_drsqrt_f64_slowpath_v2) ;  /* 0x0000001000e87944 */ /* 0x000fea0003c00000 */
.L_x_21:
[----:B------:R-:W-:Y:S05]  /*0930*/  BSYNC.RECONVERGENT B2 ;  /* 0x0000000000027941 */ /* 0x000fea0003800200 */
.L_x_20:
[----:B------:R-:W2:Y:S04]  /*0940*/  LDG.E.64 R6, desc[UR10][R14.64] ;  /* 0x0000000a0e067981 */ /* 0x000ea8000c1e1b00 */
        /* <DEDUP_REMOVED lines=9> */
.L_x_19:
[----:B------:R-:W-:Y:S05]  /*09e0*/  BSYNC.RECONVERGENT B1 ;  /* 0x0000000000017941 */ /* 0x000fea0003800200 */
.L_x_18:
[----:B------:R-:W-:Y:S01]  /*09f0*/  ISETP.NE.AND P0, PT, R0, 0x1, PT ;  /* 0x000000010000780c */ /* 0x000fe20003f05270 */
[----:B------:R-:W-:-:S12]  /*0a00*/  BSSY.RECONVERGENT B1, `(.L_x_22) ;  /* 0x0000028000017945 */ /* 0x000fd80003800200 */
[----:B------:R-:W-:Y:S05]  /*0a10*/  @!P0 BRA `(.L_x_23) ;  /* 0x0000000000988947 */ /* 0x000fea0003800000 */
        /* <DEDUP_REMOVED lines=27> */
.L_x_25:
[----:B------:R-:W-:Y:S05]  /*0bd0*/  BSYNC.RECONVERGENT B2 ;  /* 0x0000000000027941 */ /* 0x000fea0003800200 */
.L_x_24:
        /* <DEDUP_REMOVED lines=10> */
.L_x_23:
[----:B------:R-:W-:Y:S05]  /*0c80*/  BSYNC.RECONVERGENT B1 ;  /* 0x0000000000017941 */ /* 0x000fea0003800200 */
.L_x_22:
[----:B------:R-:W-:Y:S01]  /*0c90*/  ISETP.NE.AND P0, PT, R2, -0x2, PT ;  /* 0xfffffffe0200780c */ /* 0x000fe20003f05270 */
[----:B------:R-:W-:-:S12]  /*0ca0*/  BSSY.RECONVERGENT B1, `(.L_x_26) ;  /* 0x0000028000017945 */ /* 0x000fd80003800200 */
[----:B------:R-:W-:Y:S05]  /*0cb0*/  @!P0 BRA `(.L_x_27) ;  /* 0x0000000000988947 */ /* 0x000fea0003800000 */
[----:B------:R0:W2:Y:S04]  /*0cc0*/  LDG.E.64 R32, desc[UR10][R24.64+0x18] ;  /* 0x0000180a18207981 */ /* 0x0000a8000c1e1b00 */
[----:B------:R-:W3:Y:S04]  /*0cd0*/  LDG.E.64 R34, desc[UR10][R22.64+0x18] ;  /* 0x0000180a16227981 */ /* 0x000ee8000c1e1b00 */
[----:B------:R-:W4:Y:S01]  /*0ce0*/  LDG.E.64 R30, desc[UR10][R26.64+0x18] ;  /* 0x0000180a1a1e7981 */ /* 0x000f22000c1e1b00 */
[----:B------:R-:W-:Y:S01]  /*0cf0*/  UMOV UR8, 0x9999999a ;  /* 0x9999999a00087882 */ /* 0x000fe20000000000 */
[----:B------:R-:W-:Y:S01]  /*0d00*/  UMOV UR9, 0x3fb99999 ;  /* 0x3fb9999900097882 */ /* 0x000fe20000000000 */
[----:B0-----:R-:W-:Y:S01]  /*0d10*/  IMAD.MOV.U32 R24, RZ, RZ, 0x0 ;  /* 0x00000000ff187424 */ /* 0x001fe200078e00ff */
        /* <DEDUP_REMOVED lines=21> */
.L_x_29:
[----:B------:R-:W-:Y:S05]  /*0e70*/  BSYNC.RECONVERGENT B2 ;  /* 0x0000000000027941 */ /* 0x000fea0003800200 */
.L_x_28:
        /* <DEDUP_REMOVED lines=10> */
.L_x_27:
[----:B------:R-:W-:Y:S05]  /*0f20*/  BSYNC.RECONVERGENT B1 ;  /* 0x0000000000017941 */ /* 0x000fea0003800200 */
.L_x_26:
[----:B------:R-:W0:Y:S01]  /*0f30*/  LDC.64 R6, c[0x0][0x3b8] ;  /* 0x0000ee00ff067b82 */ /* 0x000e220000000a00 */
[----:B------:R-:W-:Y:S01]  /*0f40*/  UIADD3 UR4, UP1, UPT, UR4, 0x4, URZ ;  /* 0x0000000404047890 */ /* 0x000fe2000ff3e0ff */
[----:B------:R-:W-:Y:S01]  /*0f50*/  VIADD R2, R2, 0x4 ;  /* 0x0000000402027836 */ /* 0x000fe20000000000 */
[----:B------:R-:W-:Y:S01]  /*0f60*/  UIADD3 UR20, UP0, UPT, UR20, 0x20, URZ ;  /* 0x0000002014147890 */ /* 0x000fe2000ff1e0ff */
[----:B------:R-:W-:Y:S01]  /*0f70*/  VIADD R0, R0, 0xfffffffc ;  /* 0xfffffffc00007836 */ /* 0x000fe20000000000 */
[----:B------:R-:W-:Y:S02]  /*0f80*/  UIADD3.X UR5, UPT, UPT, URZ, UR5, URZ, UP1, !UPT ;  /* 0x00000005ff057290 */ /* 0x000fe40008ffe4ff */
[----:B------:R-:W-:Y:S02]  /*0f90*/  UIADD3 UR22, UP1, UPT, UR22, 0x20, URZ ;  /* 0x0000002016167890 */ /* 0x000fe4000ff3e0ff */
[----:B------:R-:W-:Y:S02]  /*0fa0*/  UIADD3 UR24, UP2, UPT, UR24, 0x20, URZ ;  /* 0x0000002018187890 */ /* 0x000fe4000ff5e0ff */
[----:B------:R-:W-:-:S02]  /*0fb0*/  UIADD3 UR26, UP3, UPT, UR26, 0x20, URZ ;  /* 0x000000201a1a7890 */ /* 0x000fc4000ff7e0ff */
[----:B------:R-:W-:Y:S02]  /*0fc0*/  UIADD3.X UR21, UPT, UPT, URZ, UR21, URZ, UP0, !UPT ;  /* 0x00000015ff157290 */ /* 0x000fe400087fe4ff */
[----:B------:R-:W-:Y:S02]  /*0fd0*/  UIADD3.X UR23, UPT, UPT, URZ, UR23, URZ, UP1, !UPT ;  /* 0x00000017ff177290 */ /* 0x000fe40008ffe4ff */
[----:B------:R-:W-:Y:S02]  /*0fe0*/  UIADD3.X UR25, UPT, UPT, URZ, UR25, URZ, UP2, !UPT ;  /* 0x00000019ff197290 */ /* 0x000fe400097fe4ff */
[----:B------:R-:W-:Y:S01]  /*0ff0*/  UIADD3.X UR27, UPT, UPT, URZ, UR27, URZ, UP3, !UPT ;  /* 0x0000001bff1b7290 */ /* 0x000fe20009ffe4ff */
[----:B0-----:R-:W-:-:S04]  /*1000*/  LOP3.LUT R6, R6, 0xfffffffc, RZ, 0xc0, !PT ;  /* 0xfffffffc06067812 */ /* 0x001fc800078ec0ff */
[----:B------:R-:W-:-:S04]  /*1010*/  IADD3 R5, P1, PT, -R6, UR4, RZ ;  /* 0x0000000406057c10 */ /* 0x000fc8000ff3e1ff */
[----:B------:R-:W-:Y:S02]  /*1020*/  ISETP.NE.U32.AND P0, PT, R5, RZ, PT ;  /* 0x000000ff0500720c */ /* 0x000fe40003f05070 */
[----:B------:R-:W-:-:S04]  /*1030*/  IADD3.X R5, PT, PT, ~R7, UR5, RZ, P1, !PT ;  /* 0x0000000507057c10 */ /* 0x000fc80008ffe5ff */
[----:B------:R-:W-:-:S13]  /*1040*/  ISETP.NE.AND.EX P0, PT, R5, RZ, PT, P0 ;  /* 0x000000ff0500720c */ /* 0x000fda0003f05300 */
[----:B------:R-:W-:Y:S05]  /*1050*/  @P0 BRA `(.L_x_30) ;  /* 0xfffffff000a40947 */ /* 0x000fea000383ffff */
[----:B------:R-:W0:Y:S01]  /*1060*/  LDC R0, c[0x0][0x3bc] ;  /* 0x0000ef00ff007b82 */ /* 0x000e220000000800 */
[----:B------:R-:W-:-:S07]  /*1070*/  IMAD.MOV.U32 R5, RZ, RZ, R6 ;  /* 0x000000ffff057224 */ /* 0x000fce00078e0006 */
.L_x_13:
[----:B------:R-:W-:-:S04]  /*1080*/  UISETP.NE.U32.AND UP0, UPT, UR6, URZ, UPT ;  /* 0x000000ff0600728c */ /* 0x000fc8000bf05070 */
[----:B------:R-:W-:-:S09]  /*1090*/  UISETP.NE.AND.EX UP0, UPT, URZ, URZ, UPT, UP0 ;  /* 0x000000ffff00728c */ /* 0x000fd2000bf05300 */
[----:B------:R-:W-:Y:S05]  /*10a0*/  BRA.U !UP0, `(.L_x_31) ;  /* 0x0000000908d07547 */ /* 0x000fea000b800000 */
[----:B------:R-:W-:-:S04]  /*10b0*/  UISETP.NE.U32.AND UP0, UPT, UR6, 0x1, UPT ;  /* 0x000000010600788c */ /* 0x000fc8000bf05070 */
[----:B------:R-:W-:-:S09]  /*10c0*/  UISETP.NE.AND.EX UP0, UPT, URZ, URZ, UPT, UP0 ;  /* 0x000000ffff00728c */ /* 0x000fd2000bf05300 */
[----:B------:R-:W-:Y:S05]  /*10d0*/  BRA.U !UP0, `(.L_x_32) ;  /* 0x0000000508d47547 */ /* 0x000fea000b800000 */
[----:B------:R-:W-:Y:S01]  /*10e0*/  ISETP.NE.AND P0, PT, R4, R5, PT ;  /* 0x000000050400720c */ /* 0x000fe20003f05270 */
[----:B------:R-:W-:-:S12]  /*10f0*/  BSSY.RECONVERGENT B1, `(.L_x_33) ;  /* 0x0000036000017945 */ /* 0x000fd80003800200 */
[----:B------:R-:W-:Y:S05]  /*1100*/  @!P0 BRA `(.L_x_34) ;  /* 0x0000000000d08947 */ /* 0x000fea0003800000 */
[----:B------:R-:W1:Y:S01]  /*1110*/  LDCU.128 UR12, c[0x0][0x390] ;  /* 0x00007200ff0c77ac */ /* 0x000e620008000c00 */
[C---:B------:R-:W-:Y:S01]  /*1120*/  IMAD.SHL.U32 R2, R5.reuse, 0x8, RZ ;  /* 0x0000000805027824 */ /* 0x040fe200078e00ff */
[----:B0-----:R-:W-:Y:S01]  /*1130*/  SHF.L.U64.HI R22, R5, 0x3, R0 ;  /* 0x0000000305167819 */ /* 0x001fe20000010200 */
[----:B------:R-:W0:Y:S03]  /*1140*/  LDCU.64 UR4, c[0x0][0x388] ;  /* 0x00007100ff0477ac */ /* 0x000e260008000a00 */
[----:B-1----:R-:W-:-:S04]  /*1150*/  IADD3 R32, P0, PT, R2, UR12, RZ ;  /* 0x0000000c02207c10 */ /* 0x002fc8000ff1e0ff */
[----:B------:R-:W-:Y:S02]  /*1160*/  IADD3.X R33, PT, PT, R22, UR13, RZ, P0, !PT ;  /* 0x0000000d16217c10 */ /* 0x000fe400087fe4ff */
[----:B0-----:R-:W-:-:S03]  /*1170*/  IADD3 R30, P0, PT, R2, UR4, RZ ;  /* 0x00000004021e7c10 */ /* 0x001fc6000ff1e0ff */
[----:B------:R-:W2:Y:S01]  /*1180*/  LDG.E.64 R26, desc[UR10][R32.64] ;  /* 0x0000000a201a7981 */ /* 0x000ea2000c1e1b00 */
[----:B------:R-:W-:Y:S02]  /*1190*/  IADD3.X R31, PT, PT, R22, UR5, RZ, P0, !PT ;  /* 0x00000005161f7c10 */ /* 0x000fe400087fe4ff */
[----:B------:R-:W-:-:S03]  /*11a0*/  IADD3 R34, P0, PT, R2, UR14, RZ ;  /* 0x0000000e02227c10 */ /* 0x000fc6000ff1e0ff */
[----:B------:R0:W3:Y:S01]  /*11b0*/  LDG.E.64 R28, desc[UR10][R30.64] ;  /* 0x0000000a1e1c7981 */ /* 0x0000e2000c1e1b00 */
[----:B------:R-:W-:-:S05]  /*11c0*/  IADD3.X R35, PT, PT, R22, UR15, RZ, P0, !PT ;  /* 0x0000000f16237c10 */ /* 0x000fca00087fe4ff */
[----:B------:R-:W4:Y:S01]  /*11d0*/  LDG.E.64 R24, desc[UR10][R34.64] ;  /* 0x0000000a22187981 */ /* 0x000f22000c1e1b00 */
[----:B------:R-:W-:Y:S01]  /*11e0*/  UMOV UR4, 0x9999999a ;  /* 0x9999999a00047882 */ /* 0x000fe20000000000 */
[----:B------:R-:W-:Y:S01]  /*11f0*/  UMOV UR5, 0x3fb99999 ;  /* 0x3fb9999900057882 */ /* 0x000fe20000000000 */
[----:B------:R-:W-:Y:S01]  /*1200*/  IMAD.MOV.U32 R36, RZ, RZ, RZ ;  /* 0x000000ffff247224 */ /* 0x000fe200078e00ff */
[----:B------:R-:W-:Y:S01]  /*1210*/  BSSY.RECONVERGENT B2, `(.L_x_35) ;  /* 0x0000015000027945 */ /* 0x000fe20003800200 */
[----:B0-----:R-:W-:Y:S02]  /*1220*/  IMAD.MOV.U32 R30, RZ, RZ, 0x0 ;  /* 0x00000000ff1e7424 */ /* 0x001fe400078e00ff */
[----:B------:R-:W-:Y:S01]  /*1230*/  IMAD.MOV.U32 R31, RZ, RZ, 0x3fd80000 ;  /* 0x3fd80000ff1f7424 */ /* 0x000fe200078e00ff */
[----:B--2--5:R-:W-:Y:S02]  /*1240*/  DADD R26, -R10, R26 ;  /* 0x000000000a1a7229 */ /* 0x024fe4000000011a */
[----:B---3--:R-:W-:-:S06]  /*1250*/  DADD R28, -R8, R28 ;  /* 0x00000000081c7229 */ /* 0x008fcc000000011c */
[----:B------:R-:W-:Y:S02]  /*1260*/  DMUL R6, R26, R26 ;  /* 0x0000001a1a067228 */ /* 0x000fe40000000000 */
[----:B----4-:R-:W-:-:S06]  /*1270*/  DADD R24, -R12, R24 ;  /* 0x000000000c187229 */ /* 0x010fcc0000000118 */
[----:B------:R-:W-:-:S08]  /*1280*/  DFMA R6, R28, R28, R6 ;  /* 0x0000001c1c06722b */ /* 0x000fd00000000006 */
[----:B------:R-:W-:-:S08]  /*1290*/  DFMA R6, R24, R24, R6 ;  /* 0x000000181806722b */ /* 0x000fd00000000006 */
[----:B------:R-:W-:-:S06]  /*12a0*/  DADD R42, R6, UR4 ;  /* 0x00000004062a7e29 */ /* 0x000fcc0008000000 */
        /* <DEDUP_REMOVED lines=11> */
.L_x_36:
[----:B------:R-:W-:Y:S05]  /*1360*/  BSYNC.RECONVERGENT B2 ;  /* 0x0000000000027941 */ /* 0x000fea0003800200 */
.L_x_35:
[----:B------:R-:W0:Y:S01]  /*1370*/  LDCU.64 UR4, c[0x0][0x380] ;  /* 0x00007000ff0477ac */ /* 0x000e220008000a00 */
[----:B------:R-:W2:Y:S01]  /*1380*/  LDG.E.64 R30, desc[UR10][R14.64] ;  /* 0x0000000a0e1e7981 */ /* 0x000ea2000c1e1b00 */
[----:B0-----:R-:W-:-:S04]  /*1390*/  IADD3 R32, P0, PT, R2, UR4, RZ ;  /* 0x0000000402207c10 */ /* 0x001fc8000ff1e0ff */
[----:B------:R-:W-:Y:S01]  /*13a0*/  IADD3.X R33, PT, PT, R22, UR5, RZ, P0, !PT ;  /* 0x0000000516217c10 */ /* 0x000fe200087fe4ff */
[----:B------:R-:W2:Y:S04]  /*13b0*/  LDCU.64 UR4, c[0x0][0x3c0] ;  /* 0x00007800ff0477ac */ /* 0x000ea80008000a00 */
        /* <DEDUP_REMOVED lines=9> */
.L_x_34:
[----:B------:R-:W-:Y:S05]  /*1450*/  BSYNC.RECONVERGENT B1 ;  /* 0x0000000000017941 */ /* 0x000fea0003800200 */
.L_x_33:
[----:B------:R-:W-:Y:S01]  /*1460*/  VIADD R7, R5, 0x1 ;  /* 0x0000000105077836 */ /* 0x000fe20000000000 */
[----:B------:R-:W-:Y:S04]  /*1470*/  BSSY.RECONVERGENT B1, `(.L_x_37) ;  /* 0x0000039000017945 */ /* 0x000fe80003800200 */
[----:B------:R-:W-:-:S13]  /*1480*/  ISETP.NE.AND P0, PT, R4, R7, PT ;  /* 0x000000070400720c */ /* 0x000fda0003f05270 */
[----:B------:R-:W-:Y:S05]  /*1490*/  @!P0 BRA `(.L_x_38) ;  /* 0x0000000000d88947 */ /* 0x000fea0003800000 */
[----:B------:R-:W1:Y:S01]  /*14a0*/  LDCU.128 UR12, c[0x0][0x390] ;  /* 0x00007200ff0c77ac */ /* 0x000e620008000c00 */
[C---:B------:R-:W-:Y:S01]  /*14b0*/  IMAD.SHL.U32 R6, R5.reuse, 0x8, RZ ;  /* 0x0000000805067824 */ /* 0x040fe200078e00ff */
[----:B0-----:R-:W-:Y:S01]  /*14c0*/  SHF.L.U64.HI R2, R5, 0x3, R0 ;  /* 0x0000000305027819 */ /* 0x001fe20000010200 */
[----:B------:R-:W0:Y:S03]  /*14d0*/  LDCU.64 UR4, c[0x0][0x388] ;  /* 0x00007100ff0477ac */ /* 0x000e260008000a00 */
[----:B------:R-:W-:Y:S02]  /*14e0*/  LOP3.LUT R0, R6, 0xfffffff8, RZ, 0xc0, !PT ;  /* 0xfffffff806007812 */ /* 0x000fe400078ec0ff */
[----:B------:R-:W-:Y:S02]  /*14f0*/  LOP3.LUT R2, R2, 0x7, RZ, 0xc0, !PT ;  /* 0x0000000702027812 */ /* 0x000fe400078ec0ff */
[----:B-1----:R-:W-:-:S04]  /*1500*/  IADD3 R30, P0, PT, R0, UR12, RZ ;  /* 0x0000000c001e7c10 */ /* 0x002fc8000ff1e0ff */
[----:B------:R-:W-:Y:S02]  /*1510*/  IADD3.X R31, PT, PT, R2, UR13, RZ, P0, !PT ;  /* 0x0000000d021f7c10 */ /* 0x000fe400087fe4ff */
[----:B0-----:R-:W-:-:S03]  /*1520*/  IADD3 R28, P0, PT, R0, UR4, RZ ;  /* 0x00000004001c7c10 */ /* 0x001fc6000ff1e0ff */
[----:B------:R0:W2:Y:S01]  /*1530*/  LDG.E.64 R24, desc[UR10][R30.64+0x8] ;  /* 0x0000080a1e187981 */ /* 0x0000a2000c1e1b00 */
[----:B------:R-:W-:Y:S02]  /*1540*/  IADD3.X R29, PT, PT, R2, UR5, RZ, P0, !PT ;  /* 0x00000005021d7c10 */ /* 0x000fe400087fe4ff */
[----:B------:R-:W-:-:S03]  /*1550*/  IADD3 R32, P0, PT, R0, UR14, RZ ;  /* 0x0000000e00207c10 */ /* 0x000fc6000ff1e0ff */
[----:B------:R-:W3:Y:S01]  /*1560*/  LDG.E.64 R26, desc[UR10][R28.64+0x8] ;  /* 0x0000080a1c1a7981 */ /* 0x000ee2000c1e1b00 */
[----:B------:R-:W-:-:S05]  /*1570*/  IADD3.X R33, PT, PT, R2, UR15, RZ, P0, !PT ;  /* 0x0000000f02217c10 */ /* 0x000fca00087fe4ff */
[----:B------:R-:W4:Y:S01]  /*1580*/  LDG.E.64 R22, desc[UR10][R32.64+0x8] ;  /* 0x0000080a20167981 */ /* 0x000f22000c1e1b00 */
[----:B------:R-:W-:Y:S01]  /*1590*/  UMOV UR4, 0x9999999a ;  /* 0x9999999a00047882 */ /* 0x000fe20000000000 */
[----:B------:R-:W-:Y:S01]  /*15a0*/  UMOV UR5, 0x3fb99999 ;  /* 0x3fb9999900057882 */ /* 0x000fe20000000000 */
[----:B0-----:R-:W-:Y:S01]  /*15b0*/  IMAD.MOV.U32 R30, RZ, RZ, 0x0 ;  /* 0x00000000ff1e7424 */ /* 0x001fe200078e00ff */
[----:B------:R-:W-:Y:S01]  /*15c0*/  BSSY.RECONVERGENT B2, `(.L_x_39) ;  /* 0x0000015000027945 */ /* 0x000fe20003800200 */
[----:B------:R-:W-:Y:S01]  /*15d0*/  IMAD.MOV.U32 R31, RZ, RZ, 0x3fd80000 ;  /* 0x3fd80000ff1f7424 */ /* 0x000fe200078e00ff */
[----:B--2--5:R-:W-:Y:S02]  /*15e0*/  DADD R24, -R10, R24 ;  /* 0x000000000a187229 */ /* 0x024fe40000000118 */
        /* <DEDUP_REMOVED lines=18> */
.L_x_40:
[----:B------:R-:W-:Y:S05]  /*1710*/  BSYNC.RECONVERGENT B2 ;  /* 0x0000000000027941 */ /* 0x000fea0003800200 */
.L_x_39:
[----:B------:R-:W0:Y:S01]  /*1720*/  LDCU.64 UR4, c[0x0][0x380] ;  /* 0x00007000ff0477ac */ /* 0x000e220008000a00 */
[----:B------:R-:W2:Y:S01]  /*1730*/  LDG.E.64 R28, desc[UR10][R14.64] ;  /* 0x0000000a0e1c7981 */ /* 0x000ea2000c1e1b00 */
[----:B0-----:R-:W-:-:S04]  /*1740*/  IADD3 R30, P0, PT, R0, UR4, RZ ;  /* 0x00000004001e7c10 */ /* 0x001fc8000ff1e0ff */
[----:B------:R-:W-:Y:S01]  /*1750*/  IADD3.X R31, PT, PT, R2, UR5, RZ, P0, !PT ;  /* 0x00000005021f7c10 */ /* 0x000fe200087fe4ff */
[----:B------:R-:W2:Y:S05]  /*1760*/  LDCU.64 UR4, c[0x0][0x3c0] ;  /* 0x00007800ff0477ac */ /* 0x000eaa0008000a00 */
        /* <DEDUP_REMOVED lines=9> */
.L_x_38:
[----:B------:R-:W-:Y:S05]  /*1800*/  BSYNC.RECONVERGENT B1 ;  /* 0x0000000000017941 */ /* 0x000fea0003800200 */
.L_x_37:
[----:B------:R-:W-:Y:S02]  /*1810*/  VIADD R5, R5, 0x2 ;  /* 0x0000000205057836 */ /* 0x000fe40000000000 */
[----:B0-----:R-:W-:-:S07]  /*1820*/  IMAD.MOV.U32 R0, RZ, RZ, RZ ;  /* 0x000000ffff007224 */ /* 0x001fce00078e00ff */
.L_x_32:
[----:B------:R-:W1:Y:S01]  /*1830*/  LDC R2, c[0x0][0x3b8] ;  /* 0x0000ee00ff027b82 */ /* 0x000e620000000800 */
[----:B------:R-:W-:Y:S01]  /*1840*/  BSSY.RECONVERGENT B1, `(.L_x_31) ;  /* 0x000003a000017945 */ /* 0x000fe20003800200 */
[----:B-1----:R-:W-:-:S04]  /*1850*/  LOP3.LUT R2, R2, 0x1, RZ, 0xc0, !PT ;  /* 0x0000000102027812 */ /* 0x002fc800078ec0ff */
[----:B------:R-:W-:-:S04]  /*1860*/  ISETP.NE.U32.AND P0, PT, R2, 0x1, PT ;  /* 0x000000010200780c */ /* 0x000fc80003f05070 */
[----:B------:R-:W-:-:S04]  /*1870*/  ISETP.NE.U32.AND.EX P0, PT, RZ, RZ, PT, P0 ;  /* 0x000000ffff00720c */ /* 0x000fc80003f05100 */
[----:B------:R-:W-:-:S13]  /*1880*/  ISETP.EQ.OR P0, PT, R4, R5, P0 ;  /* 0x000000050400720c */ /* 0x000fda0000702670 */
[----:B------:R-:W-:Y:S05]  /*1890*/  @P0 BRA `(.L_x_41) ;  /* 0x0000000000d00947 */ /* 0x000fea0003800000 */
[----:B------:R-:W1:Y:S01]  /*18a0*/  LDCU.128 UR12, c[0x0][0x390] ;  /* 0x00007200ff0c77ac */ /* 0x000e620008000c00 */
[C---:B------:R-:W-:Y:S01]  /*18b0*/  IMAD.SHL.U32 R2, R5.reuse, 0x8, RZ ;  /* 0x0000000805027824 */ /* 0x040fe200078e00ff */
[----:B0-----:R-:W-:Y:S01]  /*18c0*/  SHF.L.U64.HI R0, R5, 0x3, R0 ;  /* 0x0000000305007819 */ /* 0x001fe20000010200 */
[----:B------:R-:W0:Y:S03]  /*18d0*/  LDCU.64 UR4, c[0x0][0x388] ;  /* 0x00007100ff0477ac */ /* 0x000e260008000a00 */
[----:B-1----:R-:W-:-:S04]  /*18e0*/  IADD3 R22, P0, PT, R2, UR12, RZ ;  /* 0x0000000c02167c10 */ /* 0x002fc8000ff1e0ff */
[----:B------:R-:W-:Y:S02]  /*18f0*/  IADD3.X R23, PT, PT, R0, UR13, RZ, P0, !PT ;  /* 0x0000000d00177c10 */ /* 0x000fe400087fe4ff */
[----:B0-----:R-:W-:-:S04]  /*1900*/  IADD3 R26, P0, PT, R2, UR4, RZ ;  /* 0x00000004021a7c10 */ /* 0x001fc8000ff1e0ff */
[----:B------:R-:W2:Y:S01]  /*1910*/  LDG.E.64 R22, desc[UR10][R22.64] ;  /* 0x0000000a16167981 */ /* 0x000ea2000c1e1b00 */
[----:B------:R-:W-:Y:S02]  /*1920*/  IADD3.X R27, PT, PT, R0, UR5, RZ, P0, !PT ;  /* 0x00000005001b7c10 */ /* 0x000fe400087fe4ff */
[----:B------:R-:W-:-:S03]  /*1930*/  IADD3 R24, P0, PT, R2, UR14, RZ ;  /* 0x0000000e02187c10 */ /* 0x000fc6000ff1e0ff */
[----:B------:R-:W3:Y:S01]  /*1940*/  LDG.E.64 R6, desc[UR10][R26.64] ;  /* 0x0000000a1a067981 */ /* 0x000ee2000c1e1b00 */
[----:B------:R-:W-:-:S06]  /*1950*/  IADD3.X R25, PT, PT, R0, UR15, RZ, P0, !PT ;  /* 0x0000000f00197c10 */ /* 0x000fcc00087fe4ff */
[----:B------:R-:W4:Y:S01]  /*1960*/  LDG.E.64 R24, desc[UR10][R24.64] ;  /* 0x0000000a18187981 */ /* 0x000f22000c1e1b00 */
[----:B------:R-:W-:Y:S01]  /*1970*/  UMOV UR4, 0x9999999a ;  /* 0x9999999a00047882 */ /* 0x000fe20000000000 */
[----:B------:R-:W-:Y:S01]  /*1980*/  UMOV UR5, 0x3fb99999 ;  /* 0x3fb9999900057882 */ /* 0x000fe20000000000 */
[----:B------:R-:W-:Y:S01]  /*1990*/  BSSY.RECONVERGENT B2, `(.L_x_42) ;  /* 0x0000016000027945 */ /* 0x000fe20003800200 */
[----:B--2--5:R-:W-:Y:S02]  /*19a0*/  DADD R10, -R10, R22 ;  /* 0x000000000a0a7229 */ /* 0x024fe40000000116 */
[----:B---3--:R-:W-:-:S06]  /*19b0*/  DADD R8, -R8, R6 ;  /* 0x0000000008087229 */ /* 0x008fcc0000000106 */
[----:B------:R-:W-:Y:S02]  /*19c0*/  DMUL R6, R10, R10 ;  /* 0x0000000a0a067228 */ /* 0x000fe40000000000 */
[----:B----4-:R-:W-:Y:S01]  /*19d0*/  DADD R12, -R12, R24 ;  /* 0x000000000c0c7229 */ /* 0x010fe20000000118 */
[----:B------:R-:W-:-:S05]  /*19e0*/  IMAD.MOV.U32 R24, RZ, RZ, 0x0 ;  /* 0x00000000ff187424 */ /* 0x000fca00078e00ff */
[----:B------:R-:W-:Y:S01]  /*19f0*/  DFMA R6, R8, R8, R6 ;  /* 0x000000080806722b */ /* 0x000fe20000000006 */
[----:B------:R-:W-:-:S07]  /*1a00*/  IMAD.MOV.U32 R25, RZ, RZ, 0x3fd80000 ;  /* 0x3fd80000ff197424 */ /* 0x000fce00078e00ff */
        /* <DEDUP_REMOVED lines=14> */
.L_x_43:
[----:B------:R-:W-:Y:S05]  /*1af0*/  BSYNC.RECONVERGENT B2 ;  /* 0x0000000000027941 */ /* 0x000fea0003800200 */
.L_x_42:
        /* <DEDUP_REMOVED lines=14> */
.L_x_41:
[----:B------:R-:W-:Y:S05]  /*1be0*/  BSYNC.RECONVERGENT B1 ;  /* 0x0000000000017941 */ /* 0x000fea0003800200 */
.L_x_31:
[----:B------:R-:W1:Y:S01]  /*1bf0*/  LDCU.128 UR12, c[0x0][0x3a0] ;  /* 0x00007400ff0c77ac */ /* 0x000e620008000c00 */
[C---:B------:R-:W-:Y:S01]  /*1c00*/  IMAD.SHL.U32 R6, R4.reuse, 0x8, RZ ;  /* 0x0000000804067824 */ /* 0x040fe200078e00ff */
[----:B0-----:R-:W-:Y:S01]  /*1c10*/  SHF.L.U64.HI R0, R4, 0x3, R3 ;  /* 0x0000000304007819 */ /* 0x001fe20000010203 */
[----:B------:R-:W0:Y:S03]  /*1c20*/  LDCU.64 UR4, c[0x0][0x3b0] ;  /* 0x00007600ff0477ac */ /* 0x000e260008000a00 */
[C---:B-1----:R-:W-:Y:S02]  /*1c30*/  IADD3 R2, P0, PT, R6.reuse, UR12, RZ ;  /* 0x0000000c06027c10 */ /* 0x042fe4000ff1e0ff */
[C---:B------:R-:W-:Y:S02]  /*1c40*/  IADD3 R4, P1, PT, R6.reuse, UR14, RZ ;  /* 0x0000000e06047c10 */ /* 0x040fe4000ff3e0ff */
[----:B0-----:R-:W-:-:S02]  /*1c50*/  IADD3 R6, P2, PT, R6, UR4, RZ ;  /* 0x0000000406067c10 */ /* 0x001fc4000ff5e0ff */
[C---:B------:R-:W-:Y:S02]  /*1c60*/  IADD3.X R3, PT, PT, R0.reuse, UR13, RZ, P0, !PT ;  /* 0x0000000d00037c10 */ /* 0x040fe400087fe4ff */
[C---:B------:R-:W-:Y:S02]  /*1c70*/  IADD3.X R5, PT, PT, R0.reuse, UR15, RZ, P1, !PT ;  /* 0x0000000f00057c10 */ /* 0x040fe40008ffe4ff */
[----:B------:R-:W-:Y:S01]  /*1c80*/  IADD3.X R7, PT, PT, R0, UR5, RZ, P2, !PT ;  /* 0x0000000500077c10 */ /* 0x000fe200097fe4ff */
[----:B------:R-:W-:Y:S04]  /*1c90*/  STG.E.64 desc[UR10][R2.64], R20 ;  /* 0x0000001402007986 */ /* 0x000fe8000c101b0a */
[----:B------:R-:W-:Y:S04]  /*1ca0*/  STG.E.64 desc[UR10][R4.64], R18 ;  /* 0x0000001204007986 */ /* 0x000fe8000c101b0a */
[----:B------:R-:W-:Y:S01]  /*1cb0*/  STG.E.64 desc[UR10][R6.64], R16 ;  /* 0x0000001006007986 */ /* 0x000fe2000c101b0a */
[----:B------:R-:W-:Y:S05]  /*1cc0*/  EXIT ;  /* 0x000000000000794d */ /* 0x000fea0003800000 */
        .weak           $__internal_1_$__cuda_sm20_drsqrt_f64_slowpath_v2
        .type           $__internal_1_$__cuda_sm20_drsqrt_f64_slowpath_v2,@function
        .size           $__internal_1_$__cuda_sm20_drsqrt_f64_slowpath_v2,(.L_x_50 - $__internal_1_$__cuda_sm20_drsqrt_f64_slowpath_v2)
$__internal_1_$__cuda_sm20_drsqrt_f64_slowpath_v2:
[----:B------:R-:W-:Y:S01]  /*1cd0*/  DSETP.NEU.AND P0, PT, R42, RZ, PT ;  /* 0x000000ff2a00722a */ /* 0x000fe20003f0d000 */
[----:B------:R-:W-:Y:S01]  /*1ce0*/  BSSY.RECONVERGENT B0, `(.L_x_44) ;  /* 0x000001c000007945 */ /* 0x000fe20003800200 */
[----:B------:R-:W-:-:S12]  /*1cf0*/  LOP3.LUT R36, R43, 0x80000000, RZ, 0xc0, !PT ;  /* 0x800000002b247812 */ /* 0x000fd800078ec0ff */
[----:B------:R-:W-:Y:S05]  /*1d00*/  @!P0 BRA `(.L_x_45) ;  /* 0x00000000005c8947 */ /* 0x000fea0003800000 */
[----:B------:R-:W-:-:S14]  /*1d10*/  DSETP.GTU.AND P0, PT, |R42|, +INF , PT ;  /* 0x7ff000002a00742a */ /* 0x000fdc0003f0c200 */
[----:B------:R-:W-:Y:S05]  /*1d20*/  @P0 BRA `(.L_x_46) ;  /* 0x00000000004c0947 */ /* 0x000fea0003800000 */
[----:B------:R-:W-:-:S13]  /*1d30*/  ISETP.NE.AND P0, PT, R36, RZ, PT ;  /* 0x000000ff2400720c */ /* 0x000fda0003f05270 */
[----:B------:R-:W-:Y:S02]  /*1d40*/  @P0 IMAD.MOV.U32 R36, RZ, RZ, 0x0 ;  /* 0x00000000ff240424 */ /* 0x000fe400078e00ff */
[----:B------:R-:W-:Y:S01]  /*1d50*/  @P0 IMAD.MOV.U32 R37, RZ, RZ, -0x80000 ;  /* 0xfff80000ff250424 */ /* 0x000fe200078e00ff */
[----:B------:R-:W-:Y:S06]  /*1d60*/  @P0 BRA `(.L_x_47) ;  /* 0x00000000004c0947 */ /* 0x000fec0003800000 */
[----:B------:R-:W-:-:S14]  /*1d70*/  DSETP.NEU.AND P0, PT, |R42|, +INF , PT ;  /* 0x7ff000002a00742a */ /* 0x000fdc0003f0d200 */
[----:B------:R-:W-:Y:S01]  /*1d80*/  @!P0 CS2R R36, SRZ ;  /* 0x0000000000248805 */ /* 0x000fe2000001ff00 */
[----:B------:R-:W-:Y:S06]  /*1d90*/  @!P0 BRA `(.L_x_47) ;  /* 0x0000000000408947 */ /* 0x000fec0003800000 */
[----:B------:R-:W-:Y:S01]  /*1da0*/  DMUL R42, R42, 1.80143985094819840000e+16 ;  /* 0x435000002a2a7828 */ /* 0x000fe20000000000 */
[----:B------:R-:W-:Y:S02]  /*1db0*/  IMAD.MOV.U32 R38, RZ, RZ, RZ ;  /* 0x000000ffff267224 */ /* 0x000fe400078e00ff */
[----:B------:R-:W-:Y:S02]  /*1dc0*/  IMAD.MOV.U32 R40, RZ, RZ, 0x0 ;  /* 0x00000000ff287424 */ /* 0x000fe400078e00ff */
[----:B------:R-:W-:Y:S01]  /*1dd0*/  IMAD.MOV.U32 R41, RZ, RZ, 0x3fd80000 ;  /* 0x3fd80000ff297424 */ /* 0x000fe200078e00ff */
[----:B------:R-:W0:Y:S02]  /*1de0*/  MUFU.RSQ64H R39, R43 ;  /* 0x0000002b00277308 */ /* 0x000e240000001c00 */
[----:B0-----:R-:W-:-:S08]  /*1df0*/  DMUL R36, R38, R38 ;  /* 0x0000002626247228 */ /* 0x001fd00000000000 */
[----:B------:R-:W-:-:S08]  /*1e00*/  DFMA R36, R42, -R36, 1 ;  /* 0x3ff000002a24742b */ /* 0x000fd00000000824 */
[----:B------:R-:W-:Y:S02]  /*1e10*/  DFMA R40, R36, R40, 0.5 ;  /* 0x3fe000002428742b */ /* 0x000fe40000000028 */
[----:B------:R-:W-:-:S08]  /*1e20*/  DMUL R36, R38, R36 ;  /* 0x0000002426247228 */ /* 0x000fd00000000000 */
[----:B------:R-:W-:-:S08]  /*1e30*/  DFMA R36, R40, R36, R38 ;  /* 0x000000242824722b */ /* 0x000fd00000000026 */
[----:B------:R-:W-:Y:S01]  /*1e40*/  DMUL R36, R36, 134217728 ;  /* 0x41a0000024247828 */ /* 0x000fe20000000000 */
[----:B------:R-:W-:Y:S10]  /*1e50*/  BRA `(.L_x_47) ;  /* 0x0000000000107947 */ /* 0x000ff40003800000 */
.L_x_46:
[----:B------:R-:W-:Y:S01]  /*1e60*/  DADD R36, R42, R42 ;  /* 0x000000002a247229 */ /* 0x000fe2000000002a */
[----:B------:R-:W-:Y:S10]  /*1e70*/  BRA `(.L_x_47) ;  /* 0x0000000000087947 */ /* 0x000ff40003800000 */
.L_x_45:
[----:B------:R-:W-:Y:S01]  /*1e80*/  LOP3.LUT R37, R36, 0x7ff00000, RZ, 0xfc, !PT ;  /* 0x7ff0000024257812 */ /* 0x000fe200078efcff */
[----:B------:R-:W-:-:S07]  /*1e90*/  IMAD.MOV.U32 R36, RZ, RZ, RZ ;  /* 0x000000ffff247224 */ /* 0x000fce00078e00ff */
.L_x_47:
[----:B------:R-:W-:Y:S05]  /*1ea0*/  BSYNC.RECONVERGENT B0 ;  /* 0x0000000000007941 */ /* 0x000fea0003800200 */
.L_x_44:
[----:B------:R-:W-:-:S04]  /*1eb0*/  IMAD.MOV.U32 R7, RZ, RZ, 0x0 ;  /* 0x00000000ff077424 */ /* 0x000fc800078e00ff */
[----:B------:R-:W-:Y:S05]  /*1ec0*/  RET.REL.NODEC R6 `(_Z20compute_force_kernelPdS_S_S_S_S_S_md) ;  /* 0xffffffe0064c7950 */ /* 0x000fea0003c3ffff */
.L_x_48:
        /* <DEDUP_REMOVED lines=11> */
.L_x_50:


//--------------------- .nv.shared.reserved.0     --------------------------
	.section	.nv.shared.reserved.0,"aw",@nobits
	.weak		__nv_reservedSMEM_offset_0_alias
	.size		__nv_reservedSMEM_offset_0_alias, 0, 64
	.other		__nv_reservedSMEM_offset_0_alias,@"STO_CUDA_RESERVED_SHARED STV_DEFAULT"
__nv_reservedSMEM_offset_0_alias:
	.zero		0
	.zero		64


//--------------------- .nv.constant0._Z18reset_force_kernelPdS_S_m --------------------------
	.section	.nv.constant0._Z18reset_force_kernelPdS_S_m,"a",@progbits
	.sectionflags	@""
	.align	4
.nv.constant0._Z18reset_force_kernelPdS_S_m:
	.zero		928


//--------------------- .nv.constant0._Z23update_particles_kernelPdS_S_S_S_S_S_S_S_S_md --------------------------
	.section	.nv.constant0._Z23update_particles_kernelPdS_S_S_S_S_S_S_S_S_md,"a",@progbits
	.sectionflags	@""
	.align	4
.nv.constant0._Z23update_particles_kernelPdS_S_S_S_S_S_S_S_S_md:
	.zero		992


//--------------------- .nv.constant0._Z20compute_force_kernelPdS_S_S_S_S_S_md --------------------------
	.section	.nv.constant0._Z20compute_force_kernelPdS_S_S_S_S_S_md,"a",@progbits
	.sectionflags	@""
	.align	4
.nv.constant0._Z20compute_force_kernelPdS_S_S_S_S_S_md:
	.zero		968


//--------------------- SYMBOLS --------------------------

	.type		.nv.reservedSmem.offset0,@object
	.size		.nv.reservedSmem.offset0,0x4
